//
// Generated by NVIDIA NVVM Compiler
//
// Compiler Build ID: CL-36424714
// Cuda compilation tools, release 13.0, V13.0.88
// Based on NVVM 20.0.0
//

.version 9.0
.target sm_100
.address_size 64

	// .globl	_Z10function_aPKfPfii
.const .align 4 .b8 d_F[1156];
// _ZZ10function_bPKfPfiiE4tile has been demoted
// _ZZ10function_cPKfPfiiE4tile has been demoted
// _ZZ10function_dPKfPfiiE4tile has been demoted

.visible .entry _Z10function_aPKfPfii(
	.param .u64 .ptr .align 1 _Z10function_aPKfPfii_param_0,
	.param .u64 .ptr .align 1 _Z10function_aPKfPfii_param_1,
	.param .u32 _Z10function_aPKfPfii_param_2,
	.param .u32 _Z10function_aPKfPfii_param_3
)
{
	.reg .pred 	%p<89>;
	.reg .b32 	%r<44>;
	.reg .b32 	%f<89>;
	.reg .b64 	%rd<19>;

	ld.param.u64 	%rd6, [_Z10function_aPKfPfii_param_0];
	ld.param.u64 	%rd5, [_Z10function_aPKfPfii_param_1];
	ld.param.u32 	%r13, [_Z10function_aPKfPfii_param_2];
	ld.param.u32 	%r14, [_Z10function_aPKfPfii_param_3];
	cvta.to.global.u64 	%rd1, %rd6;
	mov.u32 	%r15, %ctaid.x;
	mov.u32 	%r16, %ntid.x;
	mov.u32 	%r17, %tid.x;
	mad.lo.s32 	%r1, %r15, %r16, %r17;
	mov.u32 	%r18, %ctaid.y;
	mov.u32 	%r19, %ntid.y;
	mov.u32 	%r20, %tid.y;
	mad.lo.s32 	%r2, %r18, %r19, %r20;
	setp.ge.s32 	%p5, %r2, %r14;
	setp.ge.s32 	%p6, %r1, %r13;
	or.pred  	%p7, %p6, %p5;
	@%p7 bra 	$L__BB0_38;
	add.s32 	%r22, %r2, -8;
	add.s32 	%r23, %r1, -7;
	setp.gt.s32 	%p8, %r1, 6;
	setp.lt.s32 	%p9, %r23, %r13;
	and.pred  	%p1, %p8, %p9;
	add.s32 	%r24, %r1, -5;
	setp.gt.s32 	%p10, %r1, 4;
	setp.lt.s32 	%p11, %r24, %r13;
	and.pred  	%p2, %p10, %p11;
	add.s32 	%r25, %r1, -4;
	setp.gt.s32 	%p12, %r1, 3;
	setp.lt.s32 	%p13, %r25, %r13;
	and.pred  	%p3, %p12, %p13;
	mul.lo.s32 	%r43, %r13, %r22;
	add.s32 	%r42, %r1, %r43;
	mov.u64 	%rd8, d_F;
	add.s64 	%rd18, %rd8, 32;
	mov.f32 	%f72, 0f00000000;
	mov.b32 	%r40, -8;
	cvt.s64.s32 	%rd10, %r1;
	mov.u32 	%r41, %r2;
$L__BB0_2:
	add.s32 	%r26, %r41, -8;
	setp.gt.s32 	%p14, %r26, -1;
	setp.lt.s32 	%p15, %r26, %r14;
	and.pred  	%p4, %p14, %p15;
	setp.gt.s32 	%p16, %r1, 7;
	add.s32 	%r27, %r1, -8;
	setp.lt.s32 	%p17, %r27, %r13;
	and.pred  	%p18, %p16, %p17;
	and.pred  	%p19, %p4, %p18;
	cvt.s64.s32 	%rd9, %r43;
	add.s64 	%rd11, %rd10, %rd9;
	shl.b64 	%rd12, %rd11, 2;
	add.s64 	%rd3, %rd1, %rd12;
	not.pred 	%p20, %p19;
	@%p20 bra 	$L__BB0_4;
	ld.const.f32 	%f37, [%rd18+-32];
	ld.global.f32 	%f38, [%rd3+-32];
	fma.rn.f32 	%f72, %f37, %f38, %f72;
$L__BB0_4:
	and.pred  	%p21, %p4, %p1;
	not.pred 	%p22, %p21;
	@%p22 bra 	$L__BB0_6;
	ld.const.f32 	%f39, [%rd18+-28];
	ld.global.f32 	%f40, [%rd3+-28];
	fma.rn.f32 	%f72, %f39, %f40, %f72;
$L__BB0_6:
	setp.gt.s32 	%p23, %r1, 5;
	add.s32 	%r28, %r1, -6;
	setp.lt.s32 	%p24, %r28, %r13;
	and.pred  	%p25, %p23, %p24;
	and.pred  	%p26, %p4, %p25;
	not.pred 	%p27, %p26;
	@%p27 bra 	$L__BB0_8;
	ld.const.f32 	%f41, [%rd18+-24];
	ld.global.f32 	%f42, [%rd3+-24];
	fma.rn.f32 	%f72, %f41, %f42, %f72;
$L__BB0_8:
	and.pred  	%p28, %p4, %p2;
	not.pred 	%p29, %p28;
	@%p29 bra 	$L__BB0_10;
	ld.const.f32 	%f43, [%rd18+-20];
	ld.global.f32 	%f44, [%rd3+-20];
	fma.rn.f32 	%f72, %f43, %f44, %f72;
$L__BB0_10:
	and.pred  	%p30, %p4, %p3;
	not.pred 	%p31, %p30;
	@%p31 bra 	$L__BB0_12;
	ld.const.f32 	%f45, [%rd18+-16];
	ld.global.f32 	%f46, [%rd3+-16];
	fma.rn.f32 	%f72, %f45, %f46, %f72;
$L__BB0_12:
	setp.gt.s32 	%p32, %r1, 2;
	add.s32 	%r29, %r1, -3;
	setp.lt.s32 	%p33, %r29, %r13;
	and.pred  	%p34, %p32, %p33;
	and.pred  	%p35, %p4, %p34;
	not.pred 	%p36, %p35;
	@%p36 bra 	$L__BB0_14;
	ld.const.f32 	%f47, [%rd18+-12];
	ld.global.f32 	%f48, [%rd3+-12];
	fma.rn.f32 	%f72, %f47, %f48, %f72;
$L__BB0_14:
	setp.gt.s32 	%p37, %r1, 1;
	add.s32 	%r30, %r1, -2;
	setp.lt.s32 	%p38, %r30, %r13;
	and.pred  	%p39, %p37, %p38;
	and.pred  	%p40, %p4, %p39;
	not.pred 	%p41, %p40;
	@%p41 bra 	$L__BB0_16;
	ld.const.f32 	%f49, [%rd18+-8];
	ld.global.f32 	%f50, [%rd3+-8];
	fma.rn.f32 	%f72, %f49, %f50, %f72;
$L__BB0_16:
	setp.lt.s32 	%p42, %r1, 1;
	not.pred 	%p43, %p4;
	or.pred  	%p44, %p43, %p42;
	@%p44 bra 	$L__BB0_18;
	ld.const.f32 	%f51, [%rd18+-4];
	ld.global.f32 	%f52, [%rd3+-4];
	fma.rn.f32 	%f72, %f51, %f52, %f72;
$L__BB0_18:
	setp.lt.s32 	%p45, %r1, 0;
	not.pred 	%p46, %p4;
	or.pred  	%p47, %p46, %p45;
	@%p47 bra 	$L__BB0_20;
	ld.const.f32 	%f53, [%rd18];
	mul.wide.s32 	%rd13, %r42, 4;
	add.s64 	%rd14, %rd1, %rd13;
	ld.global.f32 	%f54, [%rd14];
	fma.rn.f32 	%f72, %f53, %f54, %f72;
$L__BB0_20:
	setp.gt.s32 	%p48, %r1, -2;
	add.s32 	%r31, %r1, 1;
	setp.lt.s32 	%p49, %r31, %r13;
	and.pred  	%p50, %p48, %p49;
	and.pred  	%p51, %p4, %p50;
	not.pred 	%p52, %p51;
	@%p52 bra 	$L__BB0_22;
	ld.const.f32 	%f55, [%rd18+4];
	ld.global.f32 	%f56, [%rd3+4];
	fma.rn.f32 	%f72, %f55, %f56, %f72;
$L__BB0_22:
	setp.gt.s32 	%p53, %r1, -3;
	add.s32 	%r32, %r1, 2;
	setp.lt.s32 	%p54, %r32, %r13;
	and.pred  	%p55, %p53, %p54;
	and.pred  	%p56, %p4, %p55;
	not.pred 	%p57, %p56;
	@%p57 bra 	$L__BB0_24;
	ld.const.f32 	%f57, [%rd18+8];
	ld.global.f32 	%f58, [%rd3+8];
	fma.rn.f32 	%f72, %f57, %f58, %f72;
$L__BB0_24:
	setp.gt.s32 	%p58, %r1, -4;
	add.s32 	%r33, %r1, 3;
	setp.lt.s32 	%p59, %r33, %r13;
	and.pred  	%p60, %p58, %p59;
	and.pred  	%p61, %p4, %p60;
	not.pred 	%p62, %p61;
	@%p62 bra 	$L__BB0_26;
	ld.const.f32 	%f59, [%rd18+12];
	ld.global.f32 	%f60, [%rd3+12];
	fma.rn.f32 	%f72, %f59, %f60, %f72;
$L__BB0_26:
	setp.gt.s32 	%p63, %r1, -5;
	add.s32 	%r34, %r1, 4;
	setp.lt.s32 	%p64, %r34, %r13;
	and.pred  	%p65, %p63, %p64;
	and.pred  	%p66, %p4, %p65;
	not.pred 	%p67, %p66;
	@%p67 bra 	$L__BB0_28;
	ld.const.f32 	%f61, [%rd18+16];
	ld.global.f32 	%f62, [%rd3+16];
	fma.rn.f32 	%f72, %f61, %f62, %f72;
$L__BB0_28:
	setp.gt.s32 	%p68, %r1, -6;
	add.s32 	%r35, %r1, 5;
	setp.lt.s32 	%p69, %r35, %r13;
	and.pred  	%p70, %p68, %p69;
	and.pred  	%p71, %p4, %p70;
	not.pred 	%p72, %p71;
	@%p72 bra 	$L__BB0_30;
	ld.const.f32 	%f63, [%rd18+20];
	ld.global.f32 	%f64, [%rd3+20];
	fma.rn.f32 	%f72, %f63, %f64, %f72;
$L__BB0_30:
	setp.gt.s32 	%p73, %r1, -7;
	add.s32 	%r36, %r1, 6;
	setp.lt.s32 	%p74, %r36, %r13;
	and.pred  	%p75, %p73, %p74;
	and.pred  	%p76, %p4, %p75;
	not.pred 	%p77, %p76;
	@%p77 bra 	$L__BB0_32;
	ld.const.f32 	%f65, [%rd18+24];
	ld.global.f32 	%f66, [%rd3+24];
	fma.rn.f32 	%f72, %f65, %f66, %f72;
$L__BB0_32:
	setp.gt.s32 	%p78, %r1, -8;
	add.s32 	%r37, %r1, 7;
	setp.lt.s32 	%p79, %r37, %r13;
	and.pred  	%p80, %p78, %p79;
	and.pred  	%p81, %p4, %p80;
	not.pred 	%p82, %p81;
	@%p82 bra 	$L__BB0_34;
	ld.const.f32 	%f67, [%rd18+28];
	ld.global.f32 	%f68, [%rd3+28];
	fma.rn.f32 	%f72, %f67, %f68, %f72;
$L__BB0_34:
	setp.gt.s32 	%p83, %r1, -9;
	add.s32 	%r38, %r1, 8;
	setp.lt.s32 	%p84, %r38, %r13;
	and.pred  	%p85, %p83, %p84;
	and.pred  	%p86, %p4, %p85;
	not.pred 	%p87, %p86;
	@%p87 bra 	$L__BB0_36;
	ld.const.f32 	%f69, [%rd18+32];
	ld.global.f32 	%f70, [%rd3+32];
	fma.rn.f32 	%f72, %f69, %f70, %f72;
$L__BB0_36:
	add.s32 	%r43, %r43, %r13;
	add.s32 	%r42, %r42, %r13;
	add.s32 	%r41, %r41, 1;
	add.s32 	%r40, %r40, 1;
	add.s64 	%rd18, %rd18, 68;
	setp.ne.s32 	%p88, %r40, 9;
	@%p88 bra 	$L__BB0_2;
	mad.lo.s32 	%r39, %r13, %r2, %r1;
	cvta.to.global.u64 	%rd15, %rd5;
	mul.wide.s32 	%rd16, %r39, 4;
	add.s64 	%rd17, %rd15, %rd16;
	st.global.f32 	[%rd17], %f72;
$L__BB0_38:
	ret;

}
	// .globl	_Z10function_bPKfPfii
.visible .entry _Z10function_bPKfPfii(
	.param .u64 .ptr .align 1 _Z10function_bPKfPfii_param_0,
	.param .u64 .ptr .align 1 _Z10function_bPKfPfii_param_1,
	.param .u32 _Z10function_bPKfPfii_param_2,
	.param .u32 _Z10function_bPKfPfii_param_3
)
{
	.reg .pred 	%p<18>;
	.reg .b32 	%r<41>;
	.reg .b32 	%f<56>;
	.reg .b64 	%rd<14>;
	// demoted variable
	.shared .align 4 .b8 _ZZ10function_bPKfPfiiE4tile[4096];
	ld.param.u64 	%rd3, [_Z10function_bPKfPfii_param_0];
	ld.param.u64 	%rd4, [_Z10function_bPKfPfii_param_1];
	ld.param.u32 	%r10, [_Z10function_bPKfPfii_param_2];
	ld.param.u32 	%r12, [_Z10function_bPKfPfii_param_3];
	mov.u32 	%r13, %ctaid.x;
	shl.b32 	%r14, %r13, 4;
	mov.u32 	%r1, %tid.x;
	add.s32 	%r2, %r1, -8;
	add.s32 	%r3, %r2, %r14;
	mov.u32 	%r15, %ctaid.y;
	shl.b32 	%r16, %r15, 4;
	mov.u32 	%r4, %tid.y;
	add.s32 	%r17, %r16, %r4;
	add.s32 	%r6, %r17, -8;
	setp.lt.u32 	%p1, %r17, 8;
	setp.ge.s32 	%p2, %r6, %r12;
	or.pred  	%p3, %p1, %p2;
	setp.lt.s32 	%p4, %r3, 0;
	or.pred  	%p5, %p4, %p3;
	setp.ge.s32 	%p6, %r3, %r10;
	or.pred  	%p7, %p6, %p5;
	@%p7 bra 	$L__BB1_2;
	cvta.to.global.u64 	%rd5, %rd3;
	mad.lo.s32 	%r24, %r10, %r6, %r3;
	mul.wide.s32 	%rd6, %r24, 4;
	add.s64 	%rd7, %rd5, %rd6;
	ld.global.f32 	%f3, [%rd7];
	shl.b32 	%r25, %r4, 7;
	mov.u32 	%r26, _ZZ10function_bPKfPfiiE4tile;
	add.s32 	%r27, %r26, %r25;
	shl.b32 	%r28, %r1, 2;
	add.s32 	%r29, %r27, %r28;
	st.shared.f32 	[%r29], %f3;
	bra.uni 	$L__BB1_3;
$L__BB1_2:
	shl.b32 	%r18, %r4, 7;
	mov.u32 	%r19, _ZZ10function_bPKfPfiiE4tile;
	add.s32 	%r20, %r19, %r18;
	shl.b32 	%r21, %r1, 2;
	add.s32 	%r22, %r20, %r21;
	mov.b32 	%r23, 0;
	st.shared.u32 	[%r22], %r23;
$L__BB1_3:
	setp.ge.s32 	%p8, %r3, %r10;
	setp.lt.s32 	%p9, %r3, 0;
	setp.ge.s32 	%p10, %r6, %r12;
	setp.lt.u32 	%p11, %r17, 8;
	bar.sync 	0;
	add.s32 	%r31, %r4, -8;
	max.u32 	%r32, %r2, %r31;
	setp.gt.u32 	%p12, %r32, 15;
	or.pred  	%p13, %p12, %p11;
	or.pred  	%p14, %p13, %p10;
	or.pred  	%p15, %p9, %p14;
	or.pred  	%p16, %p8, %p15;
	@%p16 bra 	$L__BB1_7;
	shl.b32 	%r34, %r4, 7;
	shl.b32 	%r35, %r1, 2;
	add.s32 	%r36, %r34, %r35;
	mov.u32 	%r37, _ZZ10function_bPKfPfiiE4tile;
	add.s32 	%r7, %r37, %r36;
	mov.u64 	%rd9, d_F;
	add.s64 	%rd13, %rd9, 32;
	mov.f32 	%f55, 0f00000000;
	mov.b32 	%r40, -1056;
$L__BB1_5:
	ld.const.f32 	%f5, [%rd13+-32];
	add.s32 	%r38, %r7, %r40;
	ld.shared.f32 	%f6, [%r38];
	fma.rn.f32 	%f7, %f5, %f6, %f55;
	ld.const.f32 	%f8, [%rd13+-28];
	ld.shared.f32 	%f9, [%r38+4];
	fma.rn.f32 	%f10, %f8, %f9, %f7;
	ld.const.f32 	%f11, [%rd13+-24];
	ld.shared.f32 	%f12, [%r38+8];
	fma.rn.f32 	%f13, %f11, %f12, %f10;
	ld.const.f32 	%f14, [%rd13+-20];
	ld.shared.f32 	%f15, [%r38+12];
	fma.rn.f32 	%f16, %f14, %f15, %f13;
	ld.const.f32 	%f17, [%rd13+-16];
	ld.shared.f32 	%f18, [%r38+16];
	fma.rn.f32 	%f19, %f17, %f18, %f16;
	ld.const.f32 	%f20, [%rd13+-12];
	ld.shared.f32 	%f21, [%r38+20];
	fma.rn.f32 	%f22, %f20, %f21, %f19;
	ld.const.f32 	%f23, [%rd13+-8];
	ld.shared.f32 	%f24, [%r38+24];
	fma.rn.f32 	%f25, %f23, %f24, %f22;
	ld.const.f32 	%f26, [%rd13+-4];
	ld.shared.f32 	%f27, [%r38+28];
	fma.rn.f32 	%f28, %f26, %f27, %f25;
	ld.const.f32 	%f29, [%rd13];
	ld.shared.f32 	%f30, [%r38+32];
	fma.rn.f32 	%f31, %f29, %f30, %f28;
	ld.const.f32 	%f32, [%rd13+4];
	ld.shared.f32 	%f33, [%r38+36];
	fma.rn.f32 	%f34, %f32, %f33, %f31;
	ld.const.f32 	%f35, [%rd13+8];
	ld.shared.f32 	%f36, [%r38+40];
	fma.rn.f32 	%f37, %f35, %f36, %f34;
	ld.const.f32 	%f38, [%rd13+12];
	ld.shared.f32 	%f39, [%r38+44];
	fma.rn.f32 	%f40, %f38, %f39, %f37;
	ld.const.f32 	%f41, [%rd13+16];
	ld.shared.f32 	%f42, [%r38+48];
	fma.rn.f32 	%f43, %f41, %f42, %f40;
	ld.const.f32 	%f44, [%rd13+20];
	ld.shared.f32 	%f45, [%r38+52];
	fma.rn.f32 	%f46, %f44, %f45, %f43;
	ld.const.f32 	%f47, [%rd13+24];
	ld.shared.f32 	%f48, [%r38+56];
	fma.rn.f32 	%f49, %f47, %f48, %f46;
	ld.const.f32 	%f50, [%rd13+28];
	ld.shared.f32 	%f51, [%r38+60];
	fma.rn.f32 	%f52, %f50, %f51, %f49;
	ld.const.f32 	%f53, [%rd13+32];
	ld.shared.f32 	%f54, [%r38+64];
	fma.rn.f32 	%f55, %f53, %f54, %f52;
	add.s32 	%r40, %r40, 128;
	add.s64 	%rd13, %rd13, 68;
	setp.ne.s32 	%p17, %r40, 1120;
	@%p17 bra 	$L__BB1_5;
	mad.lo.s32 	%r39, %r10, %r6, %r3;
	cvta.to.global.u64 	%rd10, %rd4;
	mul.wide.s32 	%rd11, %r39, 4;
	add.s64 	%rd12, %rd10, %rd11;
	st.global.f32 	[%rd12], %f55;
$L__BB1_7:
	ret;

}
	// .globl	_Z10function_cPKfPfii
.visible .entry _Z10function_cPKfPfii(
	.param .u64 .ptr .align 1 _Z10function_cPKfPfii_param_0,
	.param .u64 .ptr .align 1 _Z10function_cPKfPfii_param_1,
	.param .u32 _Z10function_cPKfPfii_param_2,
	.param .u32 _Z10function_cPKfPfii_param_3
)
{
	.reg .pred 	%p<56>;
	.reg .b32 	%r<62>;
	.reg .b32 	%f<43>;
	.reg .b64 	%rd<19>;
	// demoted variable
	.shared .align 4 .b8 _ZZ10function_cPKfPfiiE4tile[4096];
	ld.param.u64 	%rd5, [_Z10function_cPKfPfii_param_0];
	ld.param.u64 	%rd4, [_Z10function_cPKfPfii_param_1];
	ld.param.u32 	%r23, [_Z10function_cPKfPfii_param_2];
	ld.param.u32 	%r24, [_Z10function_cPKfPfii_param_3];
	cvta.to.global.u64 	%rd1, %rd5;
	mov.u32 	%r25, %ctaid.x;
	shl.b32 	%r26, %r25, 5;
	mov.u32 	%r1, %tid.x;
	add.s32 	%r2, %r26, %r1;
	mov.u32 	%r27, %ctaid.y;
	shl.b32 	%r28, %r27, 5;
	mov.u32 	%r3, %tid.y;
	add.s32 	%r4, %r28, %r3;
	setp.ge.s32 	%p2, %r4, %r24;
	setp.ge.s32 	%p3, %r2, %r23;
	or.pred  	%p4, %p3, %p2;
	@%p4 bra 	$L__BB2_2;
	mad.lo.s32 	%r35, %r23, %r4, %r2;
	mul.wide.s32 	%rd6, %r35, 4;
	add.s64 	%rd7, %rd1, %rd6;
	ld.global.f32 	%f23, [%rd7];
	shl.b32 	%r36, %r3, 7;
	mov.u32 	%r37, _ZZ10function_cPKfPfiiE4tile;
	add.s32 	%r38, %r37, %r36;
	shl.b32 	%r39, %r1, 2;
	add.s32 	%r40, %r38, %r39;
	st.shared.f32 	[%r40], %f23;
	bra.uni 	$L__BB2_3;
$L__BB2_2:
	shl.b32 	%r29, %r3, 7;
	mov.u32 	%r30, _ZZ10function_cPKfPfiiE4tile;
	add.s32 	%r31, %r30, %r29;
	shl.b32 	%r32, %r1, 2;
	add.s32 	%r33, %r31, %r32;
	mov.b32 	%r34, 0;
	st.shared.u32 	[%r33], %r34;
$L__BB2_3:
	bar.sync 	0;
	setp.ge.s32 	%p5, %r4, %r24;
	setp.ge.s32 	%p6, %r2, %r23;
	or.pred  	%p7, %p6, %p5;
	@%p7 bra 	$L__BB2_34;
	add.s32 	%r5, %r4, -8;
	add.s32 	%r6, %r2, -8;
	add.s32 	%r7, %r3, -8;
	add.s32 	%r8, %r1, -8;
	mov.f32 	%f36, 0f00000000;
	mov.b32 	%r60, 0;
	cvt.s64.s32 	%rd9, %r2;
	mov.u64 	%rd15, d_F;
$L__BB2_5:
	add.s32 	%r43, %r5, %r60;
	add.s32 	%r10, %r7, %r60;
	add.s32 	%r44, %r3, %r60;
	setp.gt.s32 	%p8, %r43, -1;
	setp.lt.s32 	%p9, %r43, %r24;
	and.pred  	%p1, %p8, %p9;
	mul.lo.s32 	%r11, %r43, %r23;
	shl.b32 	%r45, %r44, 7;
	mov.u32 	%r46, _ZZ10function_cPKfPfiiE4tile;
	add.s32 	%r47, %r46, %r45;
	add.s32 	%r12, %r47, -1024;
	mul.lo.s32 	%r13, %r60, 17;
	mov.b32 	%r61, 0;
	cvt.s64.s32 	%rd10, %r11;
$L__BB2_6:
	add.s32 	%r15, %r6, %r61;
	add.s32 	%r16, %r8, %r61;
	add.s32 	%r49, %r1, %r61;
	max.u32 	%r50, %r10, %r16;
	setp.gt.u32 	%p10, %r50, 31;
	cvt.s64.s32 	%rd8, %r61;
	add.s64 	%rd11, %rd9, %rd8;
	add.s64 	%rd12, %rd11, %rd10;
	shl.b64 	%rd13, %rd12, 2;
	add.s64 	%rd2, %rd1, %rd13;
	shl.b32 	%r51, %r49, 2;
	add.s32 	%r17, %r12, %r51;
	@%p10 bra 	$L__BB2_8;
	ld.shared.f32 	%f35, [%r17+-32];
	bra.uni 	$L__BB2_10;
$L__BB2_8:
	setp.gt.s32 	%p11, %r15, -1;
	setp.lt.s32 	%p12, %r15, %r23;
	and.pred  	%p13, %p11, %p12;
	and.pred  	%p14, %p1, %p13;
	mov.f32 	%f35, 0f00000000;
	not.pred 	%p15, %p14;
	@%p15 bra 	$L__BB2_10;
	ld.global.f32 	%f35, [%rd2+-32];
$L__BB2_10:
	setp.gt.s32 	%p16, %r15, -1;
	setp.lt.s32 	%p17, %r15, %r23;
	and.pred  	%p18, %p16, %p17;
	and.pred  	%p19, %p1, %p18;
	add.s32 	%r52, %r61, %r13;
	mul.wide.u32 	%rd14, %r52, 4;
	add.s64 	%rd3, %rd15, %rd14;
	not.pred 	%p20, %p19;
	@%p20 bra 	$L__BB2_12;
	ld.const.f32 	%f26, [%rd3];
	fma.rn.f32 	%f36, %f35, %f26, %f36;
$L__BB2_12:
	setp.eq.s32 	%p21, %r61, 16;
	@%p21 bra 	$L__BB2_32;
	add.s32 	%r18, %r15, 1;
	add.s32 	%r53, %r16, 1;
	max.u32 	%r54, %r10, %r53;
	setp.lt.u32 	%p22, %r54, 32;
	@%p22 bra 	$L__BB2_16;
	setp.gt.s32 	%p23, %r18, -1;
	setp.lt.s32 	%p24, %r18, %r23;
	and.pred  	%p25, %p23, %p24;
	and.pred  	%p26, %p1, %p25;
	mov.f32 	%f37, 0f00000000;
	not.pred 	%p27, %p26;
	@%p27 bra 	$L__BB2_17;
	ld.global.f32 	%f37, [%rd2+-28];
	bra.uni 	$L__BB2_17;
$L__BB2_16:
	ld.shared.f32 	%f37, [%r17+-28];
$L__BB2_17:
	setp.gt.s32 	%p28, %r18, -1;
	setp.lt.s32 	%p29, %r18, %r23;
	and.pred  	%p30, %p28, %p29;
	and.pred  	%p31, %p1, %p30;
	not.pred 	%p32, %p31;
	@%p32 bra 	$L__BB2_19;
	ld.const.f32 	%f28, [%rd3+4];
	fma.rn.f32 	%f36, %f37, %f28, %f36;
$L__BB2_19:
	add.s32 	%r19, %r15, 2;
	add.s32 	%r55, %r16, 2;
	max.u32 	%r56, %r10, %r55;
	setp.lt.u32 	%p33, %r56, 32;
	@%p33 bra 	$L__BB2_22;
	setp.gt.s32 	%p34, %r19, -1;
	setp.lt.s32 	%p35, %r19, %r23;
	and.pred  	%p36, %p34, %p35;
	and.pred  	%p37, %p1, %p36;
	mov.f32 	%f39, 0f00000000;
	not.pred 	%p38, %p37;
	@%p38 bra 	$L__BB2_23;
	ld.global.f32 	%f39, [%rd2+-24];
	bra.uni 	$L__BB2_23;
$L__BB2_22:
	ld.shared.f32 	%f39, [%r17+-24];
$L__BB2_23:
	setp.gt.s32 	%p39, %r19, -1;
	setp.lt.s32 	%p40, %r19, %r23;
	and.pred  	%p41, %p39, %p40;
	and.pred  	%p42, %p1, %p41;
	not.pred 	%p43, %p42;
	@%p43 bra 	$L__BB2_25;
	ld.const.f32 	%f30, [%rd3+8];
	fma.rn.f32 	%f36, %f39, %f30, %f36;
$L__BB2_25:
	add.s32 	%r20, %r15, 3;
	add.s32 	%r57, %r16, 3;
	max.u32 	%r58, %r10, %r57;
	setp.lt.u32 	%p44, %r58, 32;
	@%p44 bra 	$L__BB2_28;
	setp.gt.s32 	%p45, %r20, -1;
	setp.lt.s32 	%p46, %r20, %r23;
	and.pred  	%p47, %p45, %p46;
	and.pred  	%p48, %p1, %p47;
	mov.f32 	%f41, 0f00000000;
	not.pred 	%p49, %p48;
	@%p49 bra 	$L__BB2_29;
	ld.global.f32 	%f41, [%rd2+-20];
	bra.uni 	$L__BB2_29;
$L__BB2_28:
	ld.shared.f32 	%f41, [%r17+-20];
$L__BB2_29:
	setp.gt.s32 	%p50, %r20, -1;
	setp.lt.s32 	%p51, %r20, %r23;
	and.pred  	%p52, %p50, %p51;
	and.pred  	%p53, %p1, %p52;
	not.pred 	%p54, %p53;
	@%p54 bra 	$L__BB2_31;
	ld.const.f32 	%f32, [%rd3+12];
	fma.rn.f32 	%f36, %f41, %f32, %f36;
$L__BB2_31:
	add.s32 	%r61, %r61, 4;
	bra.uni 	$L__BB2_6;
$L__BB2_32:
	add.s32 	%r60, %r60, 1;
	setp.ne.s32 	%p55, %r60, 17;
	@%p55 bra 	$L__BB2_5;
	mad.lo.s32 	%r59, %r23, %r4, %r2;
	cvta.to.global.u64 	%rd16, %rd4;
	mul.wide.s32 	%rd17, %r59, 4;
	add.s64 	%rd18, %rd16, %rd17;
	st.global.f32 	[%rd18], %f36;
$L__BB2_34:
	ret;

}
	// .globl	_Z10function_dPKfPfii
.visible .entry _Z10function_dPKfPfii(
	.param .u64 .ptr .align 1 _Z10function_dPKfPfii_param_0,
	.param .u64 .ptr .align 1 _Z10function_dPKfPfii_param_1,
	.param .u32 _Z10function_dPKfPfii_param_2,
	.param .u32 _Z10function_dPKfPfii_param_3
)
{
	.reg .pred 	%p<18>;
	.reg .b32 	%r<56>;
	.reg .b32 	%f<59>;
	.reg .b64 	%rd<17>;
	// demoted variable
	.shared .align 4 .b8 _ZZ10function_dPKfPfiiE4tile[25600];
	ld.param.u64 	%rd5, [_Z10function_dPKfPfii_param_0];
	ld.param.u64 	%rd6, [_Z10function_dPKfPfii_param_1];
	ld.param.u32 	%r28, [_Z10function_dPKfPfii_param_2];
	ld.param.u32 	%r29, [_Z10function_dPKfPfii_param_3];
	mov.u32 	%r1, %tid.x;
	mov.u32 	%r2, %tid.y;
	mov.u32 	%r30, %ctaid.x;
	shl.b32 	%r3, %r30, 6;
	mov.u32 	%r31, %ctaid.y;
	shl.b32 	%r4, %r31, 6;
	setp.gt.u32 	%p2, %r2, 79;
	@%p2 bra 	$L__BB3_8;
	cvta.to.global.u64 	%rd1, %rd5;
	mov.u32 	%r50, %r2;
$L__BB3_2:
	setp.gt.u32 	%p3, %r1, 79;
	@%p3 bra 	$L__BB3_7;
	add.s32 	%r33, %r50, %r4;
	add.s32 	%r34, %r33, -8;
	mul.lo.s32 	%r6, %r34, %r28;
	mov.u32 	%r35, _ZZ10function_dPKfPfiiE4tile;
	mad.lo.s32 	%r7, %r50, 320, %r35;
	setp.lt.s32 	%p4, %r34, %r29;
	setp.gt.u32 	%p5, %r33, 7;
	and.pred  	%p1, %p5, %p4;
	not.pred 	%p7, %p1;
	cvt.s64.s32 	%rd7, %r6;
	mov.u32 	%r51, %r1;
$L__BB3_4:
	add.s32 	%r9, %r51, %r3;
	add.s32 	%r36, %r9, -8;
	setp.lt.s32 	%p6, %r9, 8;
	or.pred  	%p8, %p7, %p6;
	setp.ge.s32 	%p9, %r36, %r28;
	mov.f32 	%f57, 0f00000000;
	or.pred  	%p10, %p8, %p9;
	@%p10 bra 	$L__BB3_6;
	cvt.u64.u32 	%rd8, %r9;
	add.s64 	%rd9, %rd8, %rd7;
	shl.b64 	%rd10, %rd9, 2;
	add.s64 	%rd11, %rd1, %rd10;
	ld.global.f32 	%f57, [%rd11+-32];
$L__BB3_6:
	shl.b32 	%r37, %r51, 2;
	add.s32 	%r38, %r7, %r37;
	st.shared.f32 	[%r38], %f57;
	add.s32 	%r10, %r51, 16;
	setp.lt.u32 	%p11, %r51, 64;
	mov.u32 	%r51, %r10;
	@%p11 bra 	$L__BB3_4;
$L__BB3_7:
	add.s32 	%r11, %r50, 16;
	setp.lt.u32 	%p12, %r50, 64;
	mov.u32 	%r50, %r11;
	@%p12 bra 	$L__BB3_2;
$L__BB3_8:
	bar.sync 	0;
	shl.b32 	%r40, %r2, 2;
	shl.b32 	%r41, %r1, 2;
	add.s32 	%r12, %r4, %r40;
	add.s32 	%r13, %r3, %r41;
	shl.b32 	%r42, %r1, 4;
	mad.lo.s32 	%r43, %r2, 1280, %r42;
	mov.u32 	%r44, _ZZ10function_dPKfPfiiE4tile;
	add.s32 	%r45, %r43, %r44;
	add.s32 	%r14, %r45, 32;
	cvta.to.global.u64 	%rd2, %rd6;
	mov.b32 	%r52, 0;
	mov.u64 	%rd13, d_F;
	add.s64 	%rd12, %rd13, 32;
$L__BB3_9:
	add.s32 	%r16, %r12, %r52;
	setp.ge.s32 	%p13, %r16, %r29;
	@%p13 bra 	$L__BB3_16;
	mul.lo.s32 	%r17, %r16, %r28;
	mad.lo.s32 	%r18, %r52, 320, %r14;
	mov.b32 	%r53, 0;
$L__BB3_11:
	add.s32 	%r20, %r13, %r53;
	setp.ge.s32 	%p14, %r20, %r28;
	@%p14 bra 	$L__BB3_15;
	shl.b32 	%r48, %r53, 2;
	add.s32 	%r54, %r18, %r48;
	mov.f32 	%f58, 0f00000000;
	mov.b32 	%r55, 0;
	mov.u64 	%rd16, %rd12;
$L__BB3_13:
	ld.const.f32 	%f7, [%rd16+-32];
	ld.shared.f32 	%f8, [%r54+-32];
	fma.rn.f32 	%f9, %f7, %f8, %f58;
	ld.const.f32 	%f10, [%rd16+-28];
	ld.shared.f32 	%f11, [%r54+-28];
	fma.rn.f32 	%f12, %f10, %f11, %f9;
	ld.const.f32 	%f13, [%rd16+-24];
	ld.shared.f32 	%f14, [%r54+-24];
	fma.rn.f32 	%f15, %f13, %f14, %f12;
	ld.const.f32 	%f16, [%rd16+-20];
	ld.shared.f32 	%f17, [%r54+-20];
	fma.rn.f32 	%f18, %f16, %f17, %f15;
	ld.const.f32 	%f19, [%rd16+-16];
	ld.shared.f32 	%f20, [%r54+-16];
	fma.rn.f32 	%f21, %f19, %f20, %f18;
	ld.const.f32 	%f22, [%rd16+-12];
	ld.shared.f32 	%f23, [%r54+-12];
	fma.rn.f32 	%f24, %f22, %f23, %f21;
	ld.const.f32 	%f25, [%rd16+-8];
	ld.shared.f32 	%f26, [%r54+-8];
	fma.rn.f32 	%f27, %f25, %f26, %f24;
	ld.const.f32 	%f28, [%rd16+-4];
	ld.shared.f32 	%f29, [%r54+-4];
	fma.rn.f32 	%f30, %f28, %f29, %f27;
	ld.const.f32 	%f31, [%rd16];
	ld.shared.f32 	%f32, [%r54];
	fma.rn.f32 	%f33, %f31, %f32, %f30;
	ld.const.f32 	%f34, [%rd16+4];
	ld.shared.f32 	%f35, [%r54+4];
	fma.rn.f32 	%f36, %f34, %f35, %f33;
	ld.const.f32 	%f37, [%rd16+8];
	ld.shared.f32 	%f38, [%r54+8];
	fma.rn.f32 	%f39, %f37, %f38, %f36;
	ld.const.f32 	%f40, [%rd16+12];
	ld.shared.f32 	%f41, [%r54+12];
	fma.rn.f32 	%f42, %f40, %f41, %f39;
	ld.const.f32 	%f43, [%rd16+16];
	ld.shared.f32 	%f44, [%r54+16];
	fma.rn.f32 	%f45, %f43, %f44, %f42;
	ld.const.f32 	%f46, [%rd16+20];
	ld.shared.f32 	%f47, [%r54+20];
	fma.rn.f32 	%f48, %f46, %f47, %f45;
	ld.const.f32 	%f49, [%rd16+24];
	ld.shared.f32 	%f50, [%r54+24];
	fma.rn.f32 	%f51, %f49, %f50, %f48;
	ld.const.f32 	%f52, [%rd16+28];
	ld.shared.f32 	%f53, [%r54+28];
	fma.rn.f32 	%f54, %f52, %f53, %f51;
	ld.const.f32 	%f55, [%rd16+32];
	ld.shared.f32 	%f56, [%r54+32];
	fma.rn.f32 	%f58, %f55, %f56, %f54;
	add.s32 	%r55, %r55, 1;
	add.s32 	%r54, %r54, 320;
	add.s64 	%rd16, %rd16, 68;
	setp.ne.s32 	%p15, %r55, 17;
	@%p15 bra 	$L__BB3_13;
	add.s32 	%r49, %r20, %r17;
	mul.wide.s32 	%rd14, %r49, 4;
	add.s64 	%rd15, %rd2, %rd14;
	st.global.f32 	[%rd15], %f58;
$L__BB3_15:
	add.s32 	%r53, %r53, 1;
	setp.ne.s32 	%p16, %r53, 4;
	@%p16 bra 	$L__BB3_11;
$L__BB3_16:
	add.s32 	%r52, %r52, 1;
	setp.ne.s32 	%p17, %r52, 4;
	@%p17 bra 	$L__BB3_9;
	ret;

}


// ===== COMPILED SASS (sm_100) =====

	.target	sm_100

	.elftype	@"ET_EXEC"


//--------------------- .note.nv.tkinfo           --------------------------
	.section	.note.nv.tkinfo,"",@"SHT_NOTE"
	.sectionflags	@"SHF_NOTE_NV_TKINFO"
	.tkinfo
        /*0018*/ 	.word	0x00000002
        /*0030*/ 	.string	""
        /*0030*/ 	.string	"ptxas"
        /*0030*/ 	.string	"Cuda compilation tools, release 13.0, V13.0.88"
        /*0030*/ 	.string	"Build cuda_13.0.r13.0/compiler.36424714_0"
        /*0030*/ 	.string	"-arch sm_100 -m 64 "



//--------------------- .note.nv.cuinfo           --------------------------
	.section	.note.nv.cuinfo,"",@"SHT_NOTE"
	.sectionflags	@"SHF_NOTE_NV_CUINFO"
        /*0018*/ 	.short	0x0002
        /*001a*/ 	.short	0x0064
        /*001c*/ 	.short	0x0082
	.zero		2


//--------------------- .nv.info                  --------------------------
	.section	.nv.info,"",@"SHT_CUDA_INFO"
	.align	4


	//----- nvinfo : EIATTR_REGCOUNT
	.align		4
        /*0000*/ 	.byte	0x04, 0x2f
        /*0002*/ 	.short	(.L_2 - .L_1)
	.align		4
.L_1:
        /*0004*/ 	.word	index@(_Z10function_aPKfPfii)
        /*0008*/ 	.word	0x00000027


	//----- nvinfo : EIATTR_FRAME_SIZE
	.align		4
.L_2:
        /*000c*/ 	.byte	0x04, 0x11
        /*000e*/ 	.short	(.L_4 - .L_3)
	.align		4
.L_3:
        /*0010*/ 	.word	index@(_Z10function_aPKfPfii)
        /*0014*/ 	.word	0x00000000


	//----- nvinfo : EIATTR_REGCOUNT
	.align		4
.L_4:
        /*0018*/ 	.byte	0x04, 0x2f
        /*001a*/ 	.short	(.L_6 - .L_5)
	.align		4
.L_5:
        /*001c*/ 	.word	index@(_Z10function_bPKfPfii)
        /*0020*/ 	.word	0x00000016


	//----- nvinfo : EIATTR_FRAME_SIZE
	.align		4
.L_6:
        /*0024*/ 	.byte	0x04, 0x11
        /*0026*/ 	.short	(.L_8 - .L_7)
	.align		4
.L_7:
        /*0028*/ 	.word	index@(_Z10function_bPKfPfii)
        /*002c*/ 	.word	0x00000000


	//----- nvinfo : EIATTR_REGCOUNT
	.align		4
.L_8:
        /*0030*/ 	.byte	0x04, 0x2f
        /*0032*/ 	.short	(.L_10 - .L_9)
	.align		4
.L_9:
        /*0034*/ 	.word	index@(_Z10function_cPKfPfii)
        /*0038*/ 	.word	0x0000001d


	//----- nvinfo : EIATTR_FRAME_SIZE
	.align		4
.L_10:
        /*003c*/ 	.byte	0x04, 0x11
        /*003e*/ 	.short	(.L_12 - .L_11)
	.align		4
.L_11:
        /*0040*/ 	.word	index@(_Z10function_cPKfPfii)
        /*0044*/ 	.word	0x00000000


	//----- nvinfo : EIATTR_REGCOUNT
	.align		4
.L_12:
        /*0048*/ 	.byte	0x04, 0x2f
        /*004a*/ 	.short	(.L_14 - .L_13)
	.align		4
.L_13:
        /*004c*/ 	.word	index@(_Z10function_dPKfPfii)
        /*0050*/ 	.word	0x00000020


	//----- nvinfo : EIATTR_FRAME_SIZE
	.align		4
.L_14:
        /*0054*/ 	.byte	0x04, 0x11
        /*0056*/ 	.short	(.L_16 - .L_15)
	.align		4
.L_15:
        /*0058*/ 	.word	index@(_Z10function_dPKfPfii)
        /*005c*/ 	.word	0x00000000


	//----- nvinfo : EIATTR_MIN_STACK_SIZE
	.align		4
.L_16:
        /*0060*/ 	.byte	0x04, 0x12
        /*0062*/ 	.short	(.L_18 - .L_17)
	.align		4
.L_17:
        /*0064*/ 	.word	index@(_Z10function_dPKfPfii)
        /*0068*/ 	.word	0x00000000


	//----- nvinfo : EIATTR_MIN_STACK_SIZE
	.align		4
.L_18:
        /*006c*/ 	.byte	0x04, 0x12
        /*006e*/ 	.short	(.L_20 - .L_19)
	.align		4
.L_19:
        /*0070*/ 	.word	index@(_Z10function_cPKfPfii)
        /*0074*/ 	.word	0x00000000


	//----- nvinfo : EIATTR_MIN_STACK_SIZE
	.align		4
.L_20:
        /*0078*/ 	.byte	0x04, 0x12
        /*007a*/ 	.short	(.L_22 - .L_21)
	.align		4
.L_21:
        /*007c*/ 	.word	index@(_Z10function_bPKfPfii)
        /*0080*/ 	.word	0x00000000


	//----- nvinfo : EIATTR_MIN_STACK_SIZE
	.align		4
.L_22:
        /*0084*/ 	.byte	0x04, 0x12
        /*0086*/ 	.short	(.L_24 - .L_23)
	.align		4
.L_23:
        /*0088*/ 	.word	index@(_Z10function_aPKfPfii)
        /*008c*/ 	.word	0x00000000
.L_24:


//--------------------- .nv.compat                --------------------------
	.section	.nv.compat,"",@"SHT_CUDA_COMPAT_INFO"
	.align	4
        /*0000*/ 	.byte	0x02, 0x09, 0x00, 0x00, 0x02, 0x02, 0x01, 0x00, 0x02, 0x05, 0x05, 0x00, 0x03, 0x07, 0x01, 0x01
        /*0010*/ 	.byte	0x02, 0x03, 0x00, 0x00, 0x02, 0x06, 0x01, 0x00, 0x04, 0x0b, 0x08, 0x00, 0x09, 0x00, 0x00, 0x00
        /*0020*/ 	.byte	0x00, 0x00, 0x00, 0x00


//--------------------- .nv.info._Z10function_dPKfPfii --------------------------
	.section	.nv.info._Z10function_dPKfPfii,"",@"SHT_CUDA_INFO"
	.sectionflags	@""
	.align	4


	//----- nvinfo : EIATTR_CUDA_API_VERSION
	.align		4
        /*0000*/ 	.byte	0x04, 0x37
        /*0002*/ 	.short	(.L_26 - .L_25)
.L_25:
        /*0004*/ 	.word	0x00000082


	//----- nvinfo : EIATTR_KPARAM_INFO
	.align		4
.L_26:
        /*0008*/ 	.byte	0x04, 0x17
        /*000a*/ 	.short	(.L_28 - .L_27)
.L_27:
        /*000c*/ 	.word	0x00000000
        /*0010*/ 	.short	0x0003
        /*0012*/ 	.short	0x0014
        /*0014*/ 	.byte	0x00, 0xf0, 0x11, 0x00


	//----- nvinfo : EIATTR_KPARAM_INFO
	.align		4
.L_28:
        /*0018*/ 	.byte	0x04, 0x17
        /*001a*/ 	.short	(.L_30 - .L_29)
.L_29:
        /*001c*/ 	.word	0x00000000
        /*0020*/ 	.short	0x0002
        /*0022*/ 	.short	0x0010
        /*0024*/ 	.byte	0x00, 0xf0, 0x11, 0x00


	//----- nvinfo : EIATTR_KPARAM_INFO
	.align		4
.L_30:
        /*0028*/ 	.byte	0x04, 0x17
        /*002a*/ 	.short	(.L_32 - .L_31)
.L_31:
        /*002c*/ 	.word	0x00000000
        /*0030*/ 	.short	0x0001
        /*0032*/ 	.short	0x0008
        /*0034*/ 	.byte	0x00, 0xf5, 0x21, 0x00


	//----- nvinfo : EIATTR_KPARAM_INFO
	.align		4
.L_32:
        /*0038*/ 	.byte	0x04, 0x17
        /*003a*/ 	.short	(.L_34 - .L_33)
.L_33:
        /*003c*/ 	.word	0x00000000
        /*0040*/ 	.short	0x0000
        /*0042*/ 	.short	0x0000
        /*0044*/ 	.byte	0x00, 0xf5, 0x21, 0x00


	//----- nvinfo : EIATTR_SPARSE_MMA_MASK
	.align		4
.L_34:
        /*0048*/ 	.byte	0x03, 0x50
        /*004a*/ 	.short	0x0000


	//----- nvinfo : EIATTR_MAXREG_COUNT
	.align		4
        /*004c*/ 	.byte	0x03, 0x1b
        /*004e*/ 	.short	0x00ff


	//----- nvinfo : EIATTR_NUM_BARRIERS
	.align		4
        /*0050*/ 	.byte	0x02, 0x4c
        /*0052*/ 	.byte	0x01
	.zero		1


	//----- nvinfo : EIATTR_MERCURY_ISA_VERSION
	.align		4
        /*0054*/ 	.byte	0x03, 0x5f
        /*0056*/ 	.short	0x0101


	//----- nvinfo : EIATTR_UNUSED_LOAD_BYTE_OFFSET
	.align		4
        /*0058*/ 	.byte	0x04, 0x44
        /*005a*/ 	.short	(.L_36 - .L_35)


	//   ....[0]....
.L_35:
        /*005c*/ 	.word	0x00002100
        /*0060*/ 	.word	0x0000fff0


	//   ....[1]....
        /*0064*/ 	.word	0x000021a0
        /*0068*/ 	.word	0x0000fff0


	//   ....[2]....
        /*006c*/ 	.word	0x00002350
        /*0070*/ 	.word	0x0000fff0


	//   ....[3]....
        /*0074*/ 	.word	0x00002460
        /*0078*/ 	.word	0x0000fff0


	//   ....[4]....
        /*007c*/ 	.word	0x00002610
        /*0080*/ 	.word	0x0000fff0


	//   ....[5]....
        /*0084*/ 	.word	0x000027a0
        /*0088*/ 	.word	0x0000fff0


	//   ....[6]....
        /*008c*/ 	.word	0x00002980
        /*0090*/ 	.word	0x0000fff0


	//   ....[7]....
        /*0094*/ 	.word	0x00002b20
        /*0098*/ 	.word	0x0000fff0


	//   ....[8]....
        /*009c*/ 	.word	0x00002cc0
        /*00a0*/ 	.word	0x0000fff0


	//   ....[9]....
        /*00a4*/ 	.word	0x00002e30
        /*00a8*/ 	.word	0x0000fff0


	//   ....[10]....
        /*00ac*/ 	.word	0x00003010
        /*00b0*/ 	.word	0x0000fff0


	//   ....[11]....
        /*00b4*/ 	.word	0x00003170
        /*00b8*/ 	.word	0x0000fff0


	//   ....[12]....
        /*00bc*/ 	.word	0x00003350
        /*00c0*/ 	.word	0x0000fff0


	//   ....[13]....
        /*00c4*/ 	.word	0x000034c0
        /*00c8*/ 	.word	0x0000fff0


	//   ....[14]....
        /*00cc*/ 	.word	0x000036a0
        /*00d0*/ 	.word	0x0000fff0


	//   ....[15]....
        /*00d4*/ 	.word	0x00003800
        /*00d8*/ 	.word	0x0000fff0


	//   ....[16]....
        /*00dc*/ 	.word	0x000039e0
        /*00e0*/ 	.word	0x0000fff0


	//   ....[17]....
        /*00e4*/ 	.word	0x00005990
        /*00e8*/ 	.word	0x00000fff


	//   ....[18]....
        /*00ec*/ 	.word	0x00005b00
        /*00f0*/ 	.word	0x00000fff


	//   ....[19]....
        /*00f4*/ 	.word	0x00005c70
        /*00f8*/ 	.word	0x00000fff


	//   ....[20]....
        /*00fc*/ 	.word	0x00005dc0
        /*0100*/ 	.word	0x00000fff


	//   ....[21]....
        /*0104*/ 	.word	0x00005fb0
        /*0108*/ 	.word	0x00000fff


	//   ....[22]....
        /*010c*/ 	.word	0x00006160
        /*0110*/ 	.word	0x00000fff


	//   ....[23]....
        /*0114*/ 	.word	0x00006320
        /*0118*/ 	.word	0x00000fff


	//   ....[24]....
        /*011c*/ 	.word	0x000064d0
        /*0120*/ 	.word	0x00000fff


	//   ....[25]....
        /*0124*/ 	.word	0x00006680
        /*0128*/ 	.word	0x00000fff


	//   ....[26]....
        /*012c*/ 	.word	0x00006830
        /*0130*/ 	.word	0x00000fff


	//   ....[27]....
        /*0134*/ 	.word	0x000069f0
        /*0138*/ 	.word	0x00000fff


	//   ....[28]....
        /*013c*/ 	.word	0x00006ba0
        /*0140*/ 	.word	0x00000fff


	//   ....[29]....
        /*0144*/ 	.word	0x00006d50
        /*0148*/ 	.word	0x00000fff


	//   ....[30]....
        /*014c*/ 	.word	0x00006f00
        /*0150*/ 	.word	0x00000fff


	//   ....[31]....
        /*0154*/ 	.word	0x000070c0
        /*0158*/ 	.word	0x00000fff


	//   ....[32]....
        /*015c*/ 	.word	0x00007270
        /*0160*/ 	.word	0x00000fff


	//   ....[33]....
        /*0164*/ 	.word	0x00007400
        /*0168*/ 	.word	0x00000fff


	//----- nvinfo : EIATTR_VRC_CTA_INIT_COUNT
	.align		4
.L_36:
        /*016c*/ 	.byte	0x02, 0x4a
	.zero		1
	.zero		1


	//----- nvinfo : EIATTR_EXIT_INSTR_OFFSETS
	.align		4
        /*0170*/ 	.byte	0x04, 0x1c
        /*0172*/ 	.short	(.L_38 - .L_37)


	//   ....[0]....
.L_37:
        /*0174*/ 	.word	0x00007550


	//----- nvinfo : EIATTR_CRS_STACK_SIZE
	.align		4
.L_38:
        /*0178*/ 	.byte	0x04, 0x1e
        /*017a*/ 	.short	(.L_40 - .L_39)
.L_39:
        /*017c*/ 	.word	0x00000000


	//----- nvinfo : EIATTR_CBANK_PARAM_SIZE
	.align		4
.L_40:
        /*0180*/ 	.byte	0x03, 0x19
        /*0182*/ 	.short	0x0018


	//----- nvinfo : EIATTR_PARAM_CBANK
	.align		4
        /*0184*/ 	.byte	0x04, 0x0a
        /*0186*/ 	.short	(.L_42 - .L_41)
	.align		4
.L_41:
        /*0188*/ 	.word	index@(.nv.constant0._Z10function_dPKfPfii)
        /*018c*/ 	.short	0x0380
        /*018e*/ 	.short	0x0018


	//----- nvinfo : EIATTR_SW_WAR
	.align		4
.L_42:
        /*0190*/ 	.byte	0x04, 0x36
        /*0192*/ 	.short	(.L_44 - .L_43)
.L_43:
        /*0194*/ 	.word	0x00000008
.L_44:


//--------------------- .nv.info._Z10function_cPKfPfii --------------------------
	.section	.nv.info._Z10function_cPKfPfii,"",@"SHT_CUDA_INFO"
	.sectionflags	@""
	.align	4


	//----- nvinfo : EIATTR_CUDA_API_VERSION
	.align		4
        /*0000*/ 	.byte	0x04, 0x37
        /*0002*/ 	.short	(.L_46 - .L_45)
.L_45:
        /*0004*/ 	.word	0x00000082


	//----- nvinfo : EIATTR_KPARAM_INFO
	.align		4
.L_46:
        /*0008*/ 	.byte	0x04, 0x17
        /*000a*/ 	.short	(.L_48 - .L_47)
.L_47:
        /*000c*/ 	.word	0x00000000
        /*0010*/ 	.short	0x0003
        /*0012*/ 	.short	0x0014
        /*0014*/ 	.byte	0x00, 0xf0, 0x11, 0x00


	//----- nvinfo : EIATTR_KPARAM_INFO
	.align		4
.L_48:
        /*0018*/ 	.byte	0x04, 0x17
        /*001a*/ 	.short	(.L_50 - .L_49)
.L_49:
        /*001c*/ 	.word	0x00000000
        /*0020*/ 	.short	0x0002
        /*0022*/ 	.short	0x0010
        /*0024*/ 	.byte	0x00, 0xf0, 0x11, 0x00


	//----- nvinfo : EIATTR_KPARAM_INFO
	.align		4
.L_50:
        /*0028*/ 	.byte	0x04, 0x17
        /*002a*/ 	.short	(.L_52 - .L_51)
.L_51:
        /*002c*/ 	.word	0x00000000
        /*0030*/ 	.short	0x0001
        /*0032*/ 	.short	0x0008
        /*0034*/ 	.byte	0x00, 0xf5, 0x21, 0x00


	//----- nvinfo : EIATTR_KPARAM_INFO
	.align		4
.L_52:
        /*0038*/ 	.byte	0x04, 0x17
        /*003a*/ 	.short	(.L_54 - .L_53)
.L_53:
        /*003c*/ 	.word	0x00000000
        /*0040*/ 	.short	0x0000
        /*0042*/ 	.short	0x0000
        /*0044*/ 	.byte	0x00, 0xf5, 0x21, 0x00


	//----- nvinfo : EIATTR_SPARSE_MMA_MASK
	.align		4
.L_54:
        /*0048*/ 	.byte	0x03, 0x50
        /*004a*/ 	.short	0x0000


	//----- nvinfo : EIATTR_MAXREG_COUNT
	.align		4
        /*004c*/ 	.byte	0x03, 0x1b
        /*004e*/ 	.short	0x00ff


	//----- nvinfo : EIATTR_NUM_BARRIERS
	.align		4
        /*0050*/ 	.byte	0x02, 0x4c
        /*0052*/ 	.byte	0x01
	.zero		1


	//----- nvinfo : EIATTR_MERCURY_ISA_VERSION
	.align		4
        /*0054*/ 	.byte	0x03, 0x5f
        /*0056*/ 	.short	0x0101


	//----- nvinfo : EIATTR_VRC_CTA_INIT_COUNT
	.align		4
        /*0058*/ 	.byte	0x02, 0x4a
	.zero		1
	.zero		1


	//----- nvinfo : EIATTR_EXIT_INSTR_OFFSETS
	.align		4
        /*005c*/ 	.byte	0x04, 0x1c
        /*005e*/ 	.short	(.L_56 - .L_55)


	//   ....[0]....
.L_55:
        /*0060*/ 	.word	0x00000200


	//   ....[1]....
        /*0064*/ 	.word	0x00000990


	//----- nvinfo : EIATTR_CRS_STACK_SIZE
	.align		4
.L_56:
        /*0068*/ 	.byte	0x04, 0x1e
        /*006a*/ 	.short	(.L_58 - .L_57)
.L_57:
        /*006c*/ 	.word	0x00000000


	//----- nvinfo : EIATTR_CBANK_PARAM_SIZE
	.align		4
.L_58:
        /*0070*/ 	.byte	0x03, 0x19
        /*0072*/ 	.short	0x0018


	//----- nvinfo : EIATTR_PARAM_CBANK
	.align		4
        /*0074*/ 	.byte	0x04, 0x0a
        /*0076*/ 	.short	(.L_60 - .L_59)
	.align		4
.L_59:
        /*0078*/ 	.word	index@(.nv.constant0._Z10function_cPKfPfii)
        /*007c*/ 	.short	0x0380
        /*007e*/ 	.short	0x0018


	//----- nvinfo : EIATTR_SW_WAR
	.align		4
.L_60:
        /*0080*/ 	.byte	0x04, 0x36
        /*0082*/ 	.short	(.L_62 - .L_61)
.L_61:
        /*0084*/ 	.word	0x00000008
.L_62:


//--------------------- .nv.info._Z10function_bPKfPfii --------------------------
	.section	.nv.info._Z10function_bPKfPfii,"",@"SHT_CUDA_INFO"
	.sectionflags	@""
	.align	4


	//----- nvinfo : EIATTR_CUDA_API_VERSION
	.align		4
        /*0000*/ 	.byte	0x04, 0x37
        /*0002*/ 	.short	(.L_64 - .L_63)
.L_63:
        /*0004*/ 	.word	0x00000082


	//----- nvinfo : EIATTR_KPARAM_INFO
	.align		4
.L_64:
        /*0008*/ 	.byte	0x04, 0x17
        /*000a*/ 	.short	(.L_66 - .L_65)
.L_65:
        /*000c*/ 	.word	0x00000000
        /*0010*/ 	.short	0x0003
        /*0012*/ 	.short	0x0014
        /*0014*/ 	.byte	0x00, 0xf0, 0x11, 0x00


	//----- nvinfo : EIATTR_KPARAM_INFO
	.align		4
.L_66:
        /*0018*/ 	.byte	0x04, 0x17
        /*001a*/ 	.short	(.L_68 - .L_67)
.L_67:
        /*001c*/ 	.word	0x00000000
        /*0020*/ 	.short	0x0002
        /*0022*/ 	.short	0x0010
        /*0024*/ 	.byte	0x00, 0xf0, 0x11, 0x00


	//----- nvinfo : EIATTR_KPARAM_INFO
	.align		4
.L_68:
        /*0028*/ 	.byte	0x04, 0x17
        /*002a*/ 	.short	(.L_70 - .L_69)
.L_69:
        /*002c*/ 	.word	0x00000000
        /*0030*/ 	.short	0x0001
        /*0032*/ 	.short	0x0008
        /*0034*/ 	.byte	0x00, 0xf5, 0x21, 0x00


	//----- nvinfo : EIATTR_KPARAM_INFO
	.align		4
.L_70:
        /*0038*/ 	.byte	0x04, 0x17
        /*003a*/ 	.short	(.L_72 - .L_71)
.L_71:
        /*003c*/ 	.word	0x00000000
        /*0040*/ 	.short	0x0000
        /*0042*/ 	.short	0x0000
        /*0044*/ 	.byte	0x00, 0xf5, 0x21, 0x00


	//----- nvinfo : EIATTR_SPARSE_MMA_MASK
	.align		4
.L_72:
        /*0048*/ 	.byte	0x03, 0x50
        /*004a*/ 	.short	0x0000


	//----- nvinfo : EIATTR_MAXREG_COUNT
	.align		4
        /*004c*/ 	.byte	0x03, 0x1b
        /*004e*/ 	.short	0x00ff


	//----- nvinfo : EIATTR_NUM_BARRIERS
	.align		4
        /*0050*/ 	.byte	0x02, 0x4c
        /*0052*/ 	.byte	0x01
	.zero		1


	//----- nvinfo : EIATTR_MERCURY_ISA_VERSION
	.align		4
        /*0054*/ 	.byte	0x03, 0x5f
        /*0056*/ 	.short	0x0101


	//----- nvinfo : EIATTR_VRC_CTA_INIT_COUNT
	.align		4
        /*0058*/ 	.byte	0x02, 0x4a
	.zero		1
	.zero		1


	//----- nvinfo : EIATTR_EXIT_INSTR_OFFSETS
	.align		4
        /*005c*/ 	.byte	0x04, 0x1c
        /*005e*/ 	.short	(.L_74 - .L_73)


	//   ....[0]....
.L_73:
        /*0060*/ 	.word	0x00000250


	//   ....[1]....
        /*0064*/ 	.word	0x00002b70


	//----- nvinfo : EIATTR_CBANK_PARAM_SIZE
	.align		4
.L_74:
        /*0068*/ 	.byte	0x03, 0x19
        /*006a*/ 	.short	0x0018


	//----- nvinfo : EIATTR_PARAM_CBANK
	.align		4
        /*006c*/ 	.byte	0x04, 0x0a
        /*006e*/ 	.short	(.L_76 - .L_75)
	.align		4
.L_75:
        /*0070*/ 	.word	index@(.nv.constant0._Z10function_bPKfPfii)
        /*0074*/ 	.short	0x0380
        /*0076*/ 	.short	0x0018


	//----- nvinfo : EIATTR_SW_WAR
	.align		4
.L_76:
        /*0078*/ 	.byte	0x04, 0x36
        /*007a*/ 	.short	(.L_78 - .L_77)
.L_77:
        /*007c*/ 	.word	0x00000008
.L_78:


//--------------------- .nv.info._Z10function_aPKfPfii --------------------------
	.section	.nv.info._Z10function_aPKfPfii,"",@"SHT_CUDA_INFO"
	.sectionflags	@""
	.align	4


	//----- nvinfo : EIATTR_CUDA_API_VERSION
	.align		4
        /*0000*/ 	.byte	0x04, 0x37
        /*0002*/ 	.short	(.L_80 - .L_79)
.L_79:
        /*0004*/ 	.word	0x00000082


	//----- nvinfo : EIATTR_KPARAM_INFO
	.align		4
.L_80:
        /*0008*/ 	.byte	0x04, 0x17
        /*000a*/ 	.short	(.L_82 - .L_81)
.L_81:
        /*000c*/ 	.word	0x00000000
        /*0010*/ 	.short	0x0003
        /*0012*/ 	.short	0x0014
        /*0014*/ 	.byte	0x00, 0xf0, 0x11, 0x00


	//----- nvinfo : EIATTR_KPARAM_INFO
	.align		4
.L_82:
        /*0018*/ 	.byte	0x04, 0x17
        /*001a*/ 	.short	(.L_84 - .L_83)
.L_83:
        /*001c*/ 	.word	0x00000000
        /*0020*/ 	.short	0x0002
        /*0022*/ 	.short	0x0010
        /*0024*/ 	.byte	0x00, 0xf0, 0x11, 0x00


	//----- nvinfo : EIATTR_KPARAM_INFO
	.align		4
.L_84:
        /*0028*/ 	.byte	0x04, 0x17
        /*002a*/ 	.short	(.L_86 - .L_85)
.L_85:
        /*002c*/ 	.word	0x00000000
        /*0030*/ 	.short	0x0001
        /*0032*/ 	.short	0x0008
        /*0034*/ 	.byte	0x00, 0xf5, 0x21, 0x00


	//----- nvinfo : EIATTR_KPARAM_INFO
	.align		4
.L_86:
        /*0038*/ 	.byte	0x04, 0x17
        /*003a*/ 	.short	(.L_88 - .L_87)
.L_87:
        /*003c*/ 	.word	0x00000000
        /*0040*/ 	.short	0x0000
        /*0042*/ 	.short	0x0000
        /*0044*/ 	.byte	0x00, 0xf5, 0x21, 0x00


	//----- nvinfo : EIATTR_SPARSE_MMA_MASK
	.align		4
.L_88:
        /*0048*/ 	.byte	0x03, 0x50
        /*004a*/ 	.short	0x0000


	//----- nvinfo : EIATTR_MAXREG_COUNT
	.align		4
        /*004c*/ 	.byte	0x03, 0x1b
        /*004e*/ 	.short	0x00ff


	//----- nvinfo : EIATTR_MERCURY_ISA_VERSION
	.align		4
        /*0050*/ 	.byte	0x03, 0x5f
        /*0052*/ 	.short	0x0101


	//----- nvinfo : EIATTR_VRC_CTA_INIT_COUNT
	.align		4
        /*0054*/ 	.byte	0x02, 0x4a
	.zero		1
	.zero		1


	//----- nvinfo : EIATTR_EXIT_INSTR_OFFSETS
	.align		4
        /*0058*/ 	.byte	0x04, 0x1c
        /*005a*/ 	.short	(.L_90 - .L_89)


	//   ....[0]....
.L_89:
        /*005c*/ 	.word	0x000000c0


	//   ....[1]....
        /*0060*/ 	.word	0x00006df0


	//----- nvinfo : EIATTR_CBANK_PARAM_SIZE
	.align		4
.L_90:
        /*0064*/ 	.byte	0x03, 0x19
        /*0066*/ 	.short	0x0018


	//----- nvinfo : EIATTR_PARAM_CBANK
	.align		4
        /*0068*/ 	.byte	0x04, 0x0a
        /*006a*/ 	.short	(.L_92 - .L_91)
	.align		4
.L_91:
        /*006c*/ 	.word	index@(.nv.constant0._Z10function_aPKfPfii)
        /*0070*/ 	.short	0x0380
        /*0072*/ 	.short	0x0018


	//----- nvinfo : EIATTR_SW_WAR
	.align		4
.L_92:
        /*0074*/ 	.byte	0x04, 0x36
        /*0076*/ 	.short	(.L_94 - .L_93)
.L_93:
        /*0078*/ 	.word	0x00000008
.L_94:


//--------------------- .nv.callgraph             --------------------------
	.section	.nv.callgraph,"",@"SHT_CUDA_CALLGRAPH"
	.align	4
	.sectionentsize	8
	.align		4
        /*0000*/ 	.word	0x00000000
	.align		4
        /*0004*/ 	.word	0xffffffff
	.align		4
        /*0008*/ 	.word	0x00000000
	.align		4
        /*000c*/ 	.word	0xfffffffe
	.align		4
        /*0010*/ 	.word	0x00000000
	.align		4
        /*0014*/ 	.word	0xfffffffd
	.align		4
        /*0018*/ 	.word	0x00000000
	.align		4
        /*001c*/ 	.word	0xfffffffc


//--------------------- .nv.constant3             --------------------------
	.section	.nv.constant3,"a",@progbits
	.align	4
.nv.constant3:
	.type		d_F,@object
	.size		d_F,(.L_0 - d_F)
d_F:
	.zero		1156
.L_0:


//--------------------- .text._Z10function_dPKfPfii --------------------------
	.section	.text._Z10function_dPKfPfii,"ax",@progbits
	.align	128
        .global         _Z10function_dPKfPfii
        .type           _Z10function_dPKfPfii,@function
        .size           _Z10function_dPKfPfii,(.L_x_38 - _Z10function_dPKfPfii)
        .other          _Z10function_dPKfPfii,@"STO_CUDA_ENTRY STV_DEFAULT"
_Z10function_dPKfPfii:
.text._Z10function_dPKfPfii:
[----:B------:R-:W-:Y:S01]  /*0000*/  LDC R1, c[0x0][0x37c] ;  /* 0x0000df00ff017b82 */ /* 0x000fe20000000800 */
[----:B------:R-:W0:Y:S07]  /*0010*/  S2R R6, SR_TID.Y ;  /* 0x0000000000067919 */ /* 0x000e2e0000002200 */
[----:B------:R-:W1:Y:S01]  /*0020*/  S2UR UR68, SR_CTAID.X ;  /* 0x00000000004479c3 */ /* 0x000e620000002500 */
[----:B------:R-:W2:Y:S01]  /*0030*/  LDCU.64 UR76, c[0x0][0x358] ;  /* 0x00006b00ff4c77ac */ /* 0x000ea20008000a00 */
[----:B------:R-:W-:Y:S01]  /*0040*/  BSSY.RECONVERGENT B0, `(.L_x_0) ;  /* 0x000002f000007945 */ /* 0x000fe20003800200 */
[----:B------:R-:W3:Y:S01]  /*0050*/  S2R R23, SR_TID.X ;  /* 0x0000000000177919 */ /* 0x000ee20000002100 */
[----:B------:R-:W4:Y:S04]  /*0060*/  LDCU.64 UR6, c[0x0][0x380] ;  /* 0x00007000ff0677ac */ /* 0x000f280008000a00 */
[----:B------:R-:W5:Y:S01]  /*0070*/  S2UR UR69, SR_CTAID.Y ;  /* 0x00000000004579c3 */ /* 0x000f620000002600 */
[----:B-1----:R-:W-:Y:S01]  /*0080*/  USHF.L.U32 UR68, UR68, 0x6, URZ ;  /* 0x0000000644447899 */ /* 0x002fe200080006ff */
[----:B0-----:R-:W-:Y:S01]  /*0090*/  ISETP.GT.U32.AND P0, PT, R6, 0x4f, PT ;  /* 0x0000004f0600780c */ /* 0x001fe20003f04070 */
[----:B-----5:R-:W-:-:S12]  /*00a0*/  USHF.L.U32 UR69, UR69, 0x6, URZ ;  /* 0x0000000645457899 */ /* 0x020fd800080006ff */
[----:B--234-:R-:W-:Y:S05]  /*00b0*/  @P0 BRA `(.L_x_1) ;  /* 0x00000000009c0947 */ /* 0x01cfea0003800000 */
[----:B------:R-:W-:-:S07]  /*00c0*/  MOV R0, R6 ;  /* 0x0000000600007202 */ /* 0x000fce0000000f00 */
.L_x_7:
[----:B------:R-:W-:Y:S01]  /*00d0*/  ISETP.GT.U32.AND P0, PT, R23, 0x4f, PT ;  /* 0x0000004f1700780c */ /* 0x000fe20003f04070 */
[----:B------:R-:W-:-:S12]  /*00e0*/  BSSY.RECONVERGENT B1, `(.L_x_2) ;  /* 0x0000021000017945 */ /* 0x000fd80003800200 */
[----:B0-----:R-:W-:Y:S05]  /*00f0*/  @P0 BRA `(.L_x_3) ;  /* 0x00000000007c0947 */ /* 0x001fea0003800000 */
[----:B------:R-:W0:Y:S01]  /*0100*/  S2R R4, SR_CgaCtaId ;  /* 0x0000000000047919 */ /* 0x000e220000008800 */
[----:B------:R-:W1:Y:S01]  /*0110*/  LDCU.64 UR4, c[0x0][0x390] ;  /* 0x00007200ff0477ac */ /* 0x000e620008000a00 */
[----:B------:R-:W2:Y:S01]  /*0120*/  LDC R11, c[0x0][0x390] ;  /* 0x0000e400ff0b7b82 */ /* 0x000ea20000000800 */
[----:B------:R-:W-:Y:S02]  /*0130*/  IADD3 R5, PT, PT, R0, UR69, RZ ;  /* 0x0000004500057c10 */ /* 0x000fe4000fffe0ff */
[----:B------:R-:W-:Y:S02]  /*0140*/  MOV R3, 0x400 ;  /* 0x0000040000037802 */ /* 0x000fe40000000f00 */
[----:B------:R-:W-:-:S05]  /*0150*/  IADD3 R2, PT, PT, R5, -0x8, RZ ;  /* 0xfffffff805027810 */ /* 0x000fca0007ffe0ff */
[C---:B-1----:R-:W-:Y:S01]  /*0160*/  IMAD R7, R2.reuse, UR4, RZ ;  /* 0x0000000402077c24 */ /* 0x042fe2000f8e02ff */
[----:B------:R-:W-:-:S04]  /*0170*/  ISETP.GE.AND P0, PT, R2, UR5, PT ;  /* 0x0000000502007c0c */ /* 0x000fc8000bf06270 */
[----:B------:R-:W-:Y:S02]  /*0180*/  ISETP.GT.U32.AND P0, PT, R5, 0x7, !P0 ;  /* 0x000000070500780c */ /* 0x000fe40004704070 */
[----:B------:R-:W-:Y:S02]  /*0190*/  SHF.R.S32.HI R10, RZ, 0x1f, R7 ;  /* 0x0000001fff0a7819 */ /* 0x000fe40000011407 */
[----:B0-----:R-:W-:Y:S02]  /*01a0*/  LEA R3, R4, R3, 0x18 ;  /* 0x0000000304037211 */ /* 0x001fe400078ec0ff */
[----:B------:R-:W-:-:S03]  /*01b0*/  MOV R4, R23 ;  /* 0x0000001700047202 */ /* 0x000fc60000000f00 */
[----:B------:R-:W-:-:S07]  /*01c0*/  IMAD R9, R0, 0x140, R3 ;  /* 0x0000014000097824 */ /* 0x000fce00078e0203 */
.L_x_6:
[C---:B------:R-:W-:Y:S01]  /*01d0*/  IADD3 R8, PT, PT, R4.reuse, UR68, RZ ;  /* 0x0000004404087c10 */ /* 0x040fe2000fffe0ff */
[----:B------:R-:W-:Y:S01]  /*01e0*/  BSSY.RECONVERGENT B2, `(.L_x_4) ;  /* 0x000000c000027945 */ /* 0x000fe20003800200 */
[----:B------:R-:W-:Y:S02]  /*01f0*/  LEA R5, R4, R9, 0x2 ;  /* 0x0000000904057211 */ /* 0x000fe400078e10ff */
[C---:B------:R-:W-:Y:S02]  /*0200*/  ISETP.LT.OR P1, PT, R8.reuse, 0x8, !P0 ;  /* 0x000000080800780c */ /* 0x040fe40004721670 */
[----:B------:R-:W-:-:S04]  /*0210*/  IADD3 R2, PT, PT, R8, -0x8, RZ ;  /* 0xfffffff808027810 */ /* 0x000fc80007ffe0ff */
[----:B--2---:R-:W-:Y:S01]  /*0220*/  ISETP.GE.OR P1, PT, R2, R11, P1 ;  /* 0x0000000b0200720c */ /* 0x004fe20000f26670 */
[----:B------:R-:W-:-:S12]  /*0230*/  HFMA2 R2, -RZ, RZ, 0, 0 ;  /* 0x00000000ff027431 */ /* 0x000fd800000001ff */
[----:B0-----:R-:W-:Y:S05]  /*0240*/  @P1 BRA `(.L_x_5) ;  /* 0x0000000000141947 */ /* 0x001fea0003800000 */
[----:B------:R-:W-:-:S04]  /*0250*/  IADD3 R3, P1, PT, R7, R8, RZ ;  /* 0x0000000807037210 */ /* 0x000fc80007f3e0ff */
[----:B------:R-:W-:Y:S02]  /*0260*/  IADD3.X R8, PT, PT, RZ, R10, RZ, P1, !PT ;  /* 0x0000000aff087210 */ /* 0x000fe40000ffe4ff */
[----:B------:R-:W-:-:S04]  /*0270*/  LEA R2, P1, R3, UR6, 0x2 ;  /* 0x0000000603027c11 */ /* 0x000fc8000f8210ff */
[----:B------:R-:W-:-:S05]  /*0280*/  LEA.HI.X R3, R3, UR7, R8, 0x2, P1 ;  /* 0x0000000703037c11 */ /* 0x000fca00088f1408 */
[----:B------:R0:W5:Y:S04]  /*0290*/  LDG.E R2, desc[UR76][R2.64+-0x20] ;  /* 0xffffe04c02027981 */ /* 0x000168000c1e1900 */
.L_x_5:
[----:B------:R-:W-:Y:S05]  /*02a0*/  BSYNC.RECONVERGENT B2 ;  /* 0x0000000000027941 */ /* 0x000fea0003800200 */
.L_x_4:
[----:B-----5:R1:W-:Y:S01]  /*02b0*/  STS [R5], R2 ;  /* 0x0000000205007388 */ /* 0x0203e20000000800 */
[C---:B------:R-:W-:Y:S02]  /*02c0*/  ISETP.GE.U32.AND P1, PT, R4.reuse, 0x40, PT ;  /* 0x000000400400780c */ /* 0x040fe40003f26070 */
[----:B------:R-:W-:-:S11]  /*02d0*/  IADD3 R4, PT, PT, R4, 0x10, RZ ;  /* 0x0000001004047810 */ /* 0x000fd60007ffe0ff */
[----:B-1----:R-:W-:Y:S05]  /*02e0*/  @!P1 BRA `(.L_x_6) ;  /* 0xfffffffc00b89947 */ /* 0x002fea000383ffff */
.L_x_3:
[----:B------:R-:W-:Y:S05]  /*02f0*/  BSYNC.RECONVERGENT B1 ;  /* 0x0000000000017941 */ /* 0x000fea0003800200 */
.L_x_2:
[C---:B------:R-:W-:Y:S02]  /*0300*/  ISETP.GE.U32.AND P0, PT, R0.reuse, 0x40, PT ;  /* 0x000000400000780c */ /* 0x040fe40003f06070 */
[----:B------:R-:W-:-:S11]  /*0310*/  IADD3 R0, PT, PT, R0, 0x10, RZ ;  /* 0x0000001000007810 */ /* 0x000fd60007ffe0ff */
[----:B------:R-:W-:Y:S05]  /*0320*/  @!P0 BRA `(.L_x_7) ;  /* 0xfffffffc00688947 */ /* 0x000fea000383ffff */
.L_x_1:
[----:B------:R-:W-:Y:S05]  /*0330*/  BSYNC.RECONVERGENT B0 ;  /* 0x0000000000007941 */ /* 0x000fea0003800200 */
.L_x_0:
[----:B------:R-:W1:Y:S08]  /*0340*/  S2UR UR71, SR_CgaCtaId ;  /* 0x00000000004779c3 */ /* 0x000e700000008800 */
[----:B------:R-:W-:Y:S01]  /*0350*/  BAR.SYNC.DEFER_BLOCKING 0x0 ;  /* 0x0000000000007b1d */ /* 0x000fe20000010000 */
[C---:B------:R-:W-:Y:S01]  /*0360*/  IMAD R21, R6.reuse, 0x50, R23 ;  /* 0x0000005006157824 */ /* 0x040fe200078e0217 */
[----:B------:R-:W-:-:S02]  /*0370*/  LEA R25, R6, UR69, 0x2 ;  /* 0x0000004506197c11 */ /* 0x000fc4000f8e10ff */
[----:B------:R-:W-:Y:S02]  /*0380*/  LEA R23, R23, UR68, 0x2 ;  /* 0x0000004417177c11 */ /* 0x000fe4000f8e10ff */
[----:B------:R-:W-:Y:S02]  /*0390*/  UMOV UR70, 0x400 ;  /* 0x0000040000467882 */ /* 0x000fe40000000000 */
[----:B------:R-:W2:Y:S01]  /*03a0*/  LDC R0, c[0x0][0x390] ;  /* 0x0000e400ff007b82 */ /* 0x000ea20000000800 */
[----:B------:R-:W-:Y:S01]  /*03b0*/  MOV R20, RZ ;  /* 0x000000ff00147202 */ /* 0x000fe20000000f00 */
[----:B------:R-:W3:Y:S01]  /*03c0*/  LDCU.128 UR4, c[0x3][URZ] ;  /* 0x00c00000ff0477ac */ /* 0x000ee20008000c00 */
[----:B------:R-:W4:Y:S05]  /*03d0*/  LDCU.128 UR8, c[0x3][0x10] ;  /* 0x00c00200ff0877ac */ /* 0x000f2a0008000c00 */
[----:B------:R-:W0:Y:S01]  /*03e0*/  LDC.64 R26, c[0x0][0x388] ;  /* 0x0000e200ff1a7b82 */ /* 0x000e220000000a00 */
[----:B------:R-:W0:Y:S01]  /*03f0*/  LDCU.128 UR12, c[0x3][0x20] ;  /* 0x00c00400ff0c77ac */ /* 0x000e220008000c00 */
[----:B------:R-:W0:Y:S01]  /*0400*/  LDCU.128 UR16, c[0x3][0x30] ;  /* 0x00c00600ff1077ac */ /* 0x000e220008000c00 */
[----:B-1----:R-:W-:Y:S01]  /*0410*/  ULEA UR70, UR71, UR70, 0x18 ;  /* 0x0000004647467291 */ /* 0x002fe2000f8ec0ff */
[----:B------:R-:W1:Y:S05]  /*0420*/  LDCU.128 UR20, c[0x3][0x40] ;  /* 0x00c00800ff1477ac */ /* 0x000e6a0008000c00 */
[----:B------:R-:W-:Y:S01]  /*0430*/  LEA R21, R21, UR70, 0x4 ;  /* 0x0000004615157c11 */ /* 0x000fe2000f8e20ff */
[----:B------:R-:W0:Y:S03]  /*0440*/  LDCU.128 UR24, c[0x3][0x50] ;  /* 0x00c00a00ff1877ac */ /* 0x000e260008000c00 */
[----:B------:R-:W-:Y:S01]  /*0450*/  IADD3 R21, PT, PT, R21, 0x20, RZ ;  /* 0x0000002015157810 */ /* 0x000fe20007ffe0ff */
[----:B------:R-:W0:Y:S01]  /*0460*/  LDCU.128 UR28, c[0x3][0x60] ;  /* 0x00c00c00ff1c77ac */ /* 0x000e220008000c00 */
        /* <DEDUP_REMOVED lines=8> */
[----:B-1-34-:R-:W0:Y:S02]  /*04f0*/  LDCU.128 UR64, c[0x3][0xf0] ;  /* 0x00c01e00ff4077ac */ /* 0x01ae240008000c00 */
.L_x_16:
[----:B-1----:R-:W1:Y:S01]  /*0500*/  LDCU UR68, c[0x0][0x394] ;  /* 0x00007280ff4477ac */ /* 0x002e620008000800 */
[----:B0--3--:R-:W-:Y:S01]  /*0510*/  IADD3 R3, PT, PT, R25, R20, RZ ;  /* 0x0000001419037210 */ /* 0x009fe20007ffe0ff */
[----:B------:R-:W-:Y:S03]  /*0520*/  BSSY.RECONVERGENT B0, `(.L_x_8) ;  /* 0x00006ff000007945 */ /* 0x000fe60003800200 */
[----:B-1----:R-:W-:-:S13]  /*0530*/  ISETP.GE.AND P0, PT, R3, UR68, PT ;  /* 0x0000004403007c0c */ /* 0x002fda000bf06270 */
[----:B--2---:R-:W-:Y:S05]  /*0540*/  @P0 BRA `(.L_x_9) ;  /* 0x0000006c00f00947 */ /* 0x004fea0003800000 */
[----:B--2---:R-:W-:Y:S01]  /*0550*/  ISETP.GE.AND P0, PT, R23, R0, PT ;  /* 0x000000001700720c */ /* 0x004fe20003f06270 */
[----:B------:R-:W-:Y:S01]  /*0560*/  BSSY.RECONVERGENT B1, `(.L_x_10) ;  /* 0x00001b5000017945 */ /* 0x000fe20003800200 */
[----:B------:R-:W-:-:S11]  /*0570*/  IMAD R2, R20, 0x140, R21 ;  /* 0x0000014014027824 */ /* 0x000fd600078e0215 */
[----:B------:R-:W-:Y:S05]  /*0580*/  @P0 BRA `(.L_x_11) ;  /* 0x0000001800c80947 */ /* 0x000fea0003800000 */
[----:B------:R-:W0:Y:S01]  /*0590*/  LDS.128 R4, [R2+-0x20] ;  /* 0xffffe00002047984 */ /* 0x000e220000000c00 */
[----:B------:R-:W1:Y:S03]  /*05a0*/  LDCU.128 UR72, c[0x3][0x100] ;  /* 0x00c02000ff4877ac */ /* 0x000e660008000c00 */
[----:B------:R-:W2:Y:S01]  /*05b0*/  LDS.128 R12, [R2+-0x10] ;  /* 0xfffff000020c7984 */ /* 0x000ea20000000c00 */
[----:B------:R-:W3:Y:S03]  /*05c0*/  LDCU.128 UR68, c[0x3][0x110] ;  /* 0x00c02200ff4477ac */ /* 0x000ee60008000c00 */
[----:B------:R-:W4:Y:S04]  /*05d0*/  LDS.128 R16, [R2] ;  /* 0x0000000002107984 */ /* 0x000f280000000c00 */
[----:B------:R-:W5:Y:S04]  /*05e0*/  LDS.128 R8, [R2+0x10] ;  /* 0x0000100002087984 */ /* 0x000f680000000c00 */
[----:B------:R-:W1:Y:S01]  /*05f0*/  LDS R22, [R2+0x20] ;  /* 0x0000200002167984 */ /* 0x000e620000000800 */
[----:B0-----:R-:W-:-:S04]  /*0600*/  FFMA R4, R4, UR4, RZ ;  /* 0x0000000404047c23 */ /* 0x001fc800080000ff */
[----:B------:R-:W-:-:S04]  /*0610*/  FFMA R5, R5, UR5, R4 ;  /* 0x0000000505057c23 */ /* 0x000fc80008000004 */
[----:B------:R-:W-:-:S04]  /*0620*/  FFMA R6, R6, UR6, R5 ;  /* 0x0000000606067c23 */ /* 0x000fc80008000005 */
[----:B------:R-:W-:-:S04]  /*0630*/  FFMA R7, R7, UR7, R6 ;  /* 0x0000000707077c23 */ /* 0x000fc80008000006 */
[----:B--2---:R-:W-:-:S04]  /*0640*/  FFMA R12, R12, UR8, R7 ;  /* 0x000000080c0c7c23 */ /* 0x004fc80008000007 */
[----:B------:R-:W-:-:S04]  /*0650*/  FFMA R13, R13, UR9, R12 ;  /* 0x000000090d0d7c23 */ /* 0x000fc8000800000c */
[----:B------:R-:W-:-:S04]  /*0660*/  FFMA R14, R14, UR10, R13 ;  /* 0x0000000a0e0e7c23 */ /* 0x000fc8000800000d */
[----:B------:R-:W-:Y:S02]  /*0670*/  FFMA R5, R15, UR11, R14 ;  /* 0x0000000b0f057c23 */ /* 0x000fe4000800000e */
[----:B------:R-:W0:Y:S02]  /*0680*/  LDS.128 R12, [R2+0x120] ;  /* 0x00012000020c7984 */ /* 0x000e240000000c00 */
[----:B----4-:R-:W-:Y:S02]  /*0690*/  FFMA R16, R16, UR12, R5 ;  /* 0x0000000c10107c23 */ /* 0x010fe40008000005 */
[----:B------:R-:W2:Y:S02]  /*06a0*/  LDS.128 R4, [R2+0x130] ;  /* 0x0001300002047984 */ /* 0x000ea40000000c00 */
[----:B------:R-:W-:-:S04]  /*06b0*/  FFMA R17, R17, UR13, R16 ;  /* 0x0000000d11117c23 */ /* 0x000fc80008000010 */
[----:B------:R-:W-:-:S04]  /*06c0*/  FFMA R18, R18, UR14, R17 ;  /* 0x0000000e12127c23 */ /* 0x000fc80008000011 */
[----:B------:R-:W-:-:S04]  /*06d0*/  FFMA R19, R19, UR15, R18 ;  /* 0x0000000f13137c23 */ /* 0x000fc80008000012 */
[----:B-----5:R-:W-:Y:S02]  /*06e0*/  FFMA R8, R8, UR16, R19 ;  /* 0x0000001008087c23 */ /* 0x020fe40008000013 */
[----:B------:R-:W4:Y:S02]  /*06f0*/  LDS.128 R16, [R2+0x140] ;  /* 0x0001400002107984 */ /* 0x000f240000000c00 */
[----:B------:R-:W-:-:S04]  /*0700*/  FFMA R9, R9, UR17, R8 ;  /* 0x0000001109097c23 */ /* 0x000fc80008000008 */
[----:B------:R-:W-:-:S04]  /*0710*/  FFMA R10, R10, UR18, R9 ;  /* 0x000000120a0a7c23 */ /* 0x000fc80008000009 */
[----:B------:R-:W-:-:S04]  /*0720*/  FFMA R11, R11, UR19, R10 ;  /* 0x000000130b0b7c23 */ /* 0x000fc8000800000a */
[----:B-1----:R-:W-:Y:S02]  /*0730*/  FFMA R11, R22, UR20, R11 ;  /* 0x00000014160b7c23 */ /* 0x002fe4000800000b */
[----:B------:R-:W-:Y:S02]  /*0740*/  LDS R22, [R2+0x160] ;  /* 0x0001600002167984 */ /* 0x000fe40000000800 */
[----:B0-----:R-:W-:Y:S02]  /*0750*/  FFMA R12, R12, UR21, R11 ;  /* 0x000000150c0c7c23 */ /* 0x001fe4000800000b */
[----:B------:R-:W0:Y:S02]  /*0760*/  LDS.128 R8, [R2+0x150] ;  /* 0x0001500002087984 */ /* 0x000e240000000c00 */
[----:B------:R-:W-:-:S04]  /*0770*/  FFMA R13, R13, UR22, R12 ;  /* 0x000000160d0d7c23 */ /* 0x000fc8000800000c */
[----:B------:R-:W-:-:S04]  /*0780*/  FFMA R14, R14, UR23, R13 ;  /* 0x000000170e0e7c23 */ /* 0x000fc8000800000d */
[----:B------:R-:W-:-:S04]  /*0790*/  FFMA R15, R15, UR24, R14 ;  /* 0x000000180f0f7c23 */ /* 0x000fc8000800000e */
[----:B--2---:R-:W-:-:S04]  /*07a0*/  FFMA R4, R4, UR25, R15 ;  /* 0x0000001904047c23 */ /* 0x004fc8000800000f */
[----:B------:R-:W-:-:S04]  /*07b0*/  FFMA R5, R5, UR26, R4 ;  /* 0x0000001a05057c23 */ /* 0x000fc80008000004 */
[----:B------:R-:W-:-:S04]  /*07c0*/  FFMA R6, R6, UR27, R5 ;  /* 0x0000001b06067c23 */ /* 0x000fc80008000005 */
[----:B------:R-:W-:Y:S02]  /*07d0*/  FFMA R13, R7, UR28, R6 ;  /* 0x0000001c070d7c23 */ /* 0x000fe40008000006 */
[----:B------:R-:W1:Y:S02]  /*07e0*/  LDS.128 R4, [R2+0x260] ;  /* 0x0002600002047984 */ /* 0x000e640000000c00 */
[----:B----4-:R-:W-:Y:S02]  /*07f0*/  FFMA R16, R16, UR29, R13 ;  /* 0x0000001d10107c23 */ /* 0x010fe4000800000d */
[----:B------:R-:W2:Y:S02]  /*0800*/  LDS.128 R12, [R2+0x270] ;  /* 0x00027000020c7984 */ /* 0x000ea40000000c00 */
[----:B------:R-:W-:-:S04]  /*0810*/  FFMA R17, R17, UR30, R16 ;  /* 0x0000001e11117c23 */ /* 0x000fc80008000010 */
[----:B------:R-:W-:-:S04]  /*0820*/  FFMA R18, R18, UR31, R17 ;  /* 0x0000001f12127c23 */ /* 0x000fc80008000011 */
[----:B------:R-:W-:-:S04]  /*0830*/  FFMA R19, R19, UR32, R18 ;  /* 0x0000002013137c23 */ /* 0x000fc80008000012 */
[----:B0-----:R-:W-:Y:S02]  /*0840*/  FFMA R8, R8, UR33, R19 ;  /* 0x0000002108087c23 */ /* 0x001fe40008000013 */
[----:B------:R-:W0:Y:S02]  /*0850*/  LDS.128 R16, [R2+0x280] ;  /* 0x0002800002107984 */ /* 0x000e240000000c00 */
[----:B------:R-:W-:-:S04]  /*0860*/  FFMA R9, R9, UR34, R8 ;  /* 0x0000002209097c23 */ /* 0x000fc80008000008 */
[----:B------:R-:W-:-:S04]  /*0870*/  FFMA R10, R10, UR35, R9 ;  /* 0x000000230a0a7c23 */ /* 0x000fc80008000009 */
[----:B------:R-:W-:-:S04]  /*0880*/  FFMA R11, R11, UR36, R10 ;  /* 0x000000240b0b7c23 */ /* 0x000fc8000800000a */
[----:B------:R-:W-:Y:S02]  /*0890*/  FFMA R11, R22, UR37, R11 ;  /* 0x00000025160b7c23 */ /* 0x000fe4000800000b */
[----:B------:R-:W-:Y:S02]  /*08a0*/  LDS R22, [R2+0x2a0] ;  /* 0x0002a00002167984 */ /* 0x000fe40000000800 */
[----:B-1----:R-:W-:Y:S02]  /*08b0*/  FFMA R4, R4, UR38, R11 ;  /* 0x0000002604047c23 */ /* 0x002fe4000800000b */
[----:B------:R-:W1:Y:S02]  /*08c0*/  LDS.128 R8, [R2+0x290] ;  /* 0x0002900002087984 */ /* 0x000e640000000c00 */
[----:B------:R-:W-:-:S04]  /*08d0*/  FFMA R5, R5, UR39, R4 ;  /* 0x0000002705057c23 */ /* 0x000fc80008000004 */
[----:B------:R-:W-:-:S04]  /*08e0*/  FFMA R6, R6, UR40, R5 ;  /* 0x0000002806067c23 */ /* 0x000fc80008000005 */
[----:B------:R-:W-:-:S04]  /*08f0*/  FFMA R7, R7, UR41, R6 ;  /* 0x0000002907077c23 */ /* 0x000fc80008000006 */
[----:B--2---:R-:W-:Y:S02]  /*0900*/  FFMA R12, R12, UR42, R7 ;  /* 0x0000002a0c0c7c23 */ /* 0x004fe40008000007 */
        /* <DEDUP_REMOVED lines=9> */
[----:B-1----:R-:W-:-:S04]  /*09a0*/  FFMA R8, R8, UR50, R19 ;  /* 0x0000003208087c23 */ /* 0x002fc80008000013 */
[----:B------:R-:W-:-:S04]  /*09b0*/  FFMA R9, R9, UR51, R8 ;  /* 0x0000003309097c23 */ /* 0x000fc80008000008 */
[----:B------:R-:W-:-:S04]  /*09c0*/  FFMA R10, R10, UR52, R9 ;  /* 0x000000340a0a7c23 */ /* 0x000fc80008000009 */
[----:B------:R-:W-:Y:S02]  /*09d0*/  FFMA R17, R11, UR53, R10 ;  /* 0x000000350b117c23 */ /* 0x000fe4000800000a */
[----:B------:R-:W1:Y:S02]  /*09e0*/  LDS.128 R8, [R2+0x3c0] ;  /* 0x0003c00002087984 */ /* 0x000e640000000c00 */
[----:B------:R-:W-:-:S04]  /*09f0*/  FFMA R17, R22, UR54, R17 ;  /* 0x0000003616117c23 */ /* 0x000fc80008000011 */
[----:B--2---:R-:W-:Y:S02]  /*0a00*/  FFMA R4, R4, UR55, R17 ;  /* 0x0000003704047c23 */ /* 0x004fe40008000011 */
[----:B------:R-:W2:Y:S02]  /*0a10*/  LDS.128 R16, [R2+0x3d0] ;  /* 0x0003d00002107984 */ /* 0x000ea40000000c00 */
[----:B------:R-:W-:-:S04]  /*0a20*/  FFMA R5, R5, UR56, R4 ;  /* 0x0000003805057c23 */ /* 0x000fc80008000004 */
[----:B------:R-:W-:-:S04]  /*0a30*/  FFMA R6, R6, UR57, R5 ;  /* 0x0000003906067c23 */ /* 0x000fc80008000005 */
[----:B------:R-:W-:-:S04]  /*0a40*/  FFMA R7, R7, UR58, R6 ;  /* 0x0000003a07077c23 */ /* 0x000fc80008000006 */
[----:B0-----:R-:W-:Y:S02]  /*0a50*/  FFMA R12, R12, UR59, R7 ;  /* 0x0000003b0c0c7c23 */ /* 0x001fe40008000007 */
[----:B------:R-:W-:Y:S02]  /*0a60*/  LDS.128 R4, [R2+0x4e0] ;  /* 0x0004e00002047984 */ /* 0x000fe40000000c00 */
[----:B------:R-:W-:Y:S02]  /*0a70*/  FFMA R13, R13, UR60, R12 ;  /* 0x0000003c0d0d7c23 */ /* 0x000fe4000800000c */
[----:B------:R-:W0:Y:S02]  /*0a80*/  LDS R12, [R2+0x3e0] ;  /* 0x0003e000020c7984 */ /* 0x000e240000000800 */
[----:B------:R-:W-:-:S04]  /*0a90*/  FFMA R14, R14, UR61, R13 ;  /* 0x0000003d0e0e7c23 */ /* 0x000fc8000800000d */
[----:B------:R-:W-:-:S04]  /*0aa0*/  FFMA R15, R15, UR62, R14 ;  /* 0x0000003e0f0f7c23 */ /* 0x000fc8000800000e */
[----:B-1----:R-:W-:-:S04]  /*0ab0*/  FFMA R8, R8, UR63, R15 ;  /* 0x0000003f08087c23 */ /* 0x002fc8000800000f */
[----:B------:R-:W-:-:S04]  /*0ac0*/  FFMA R9, R9, UR64, R8 ;  /* 0x0000004009097c23 */ /* 0x000fc80008000008 */
[----:B------:R-:W-:-:S04]  /*0ad0*/  FFMA R10, R10, UR65, R9 ;  /* 0x000000410a0a7c23 */ /* 0x000fc80008000009 */
[----:B------:R-:W-:-:S04]  /*0ae0*/  FFMA R11, R11, UR66, R10 ;  /* 0x000000420b0b7c23 */ /* 0x000fc8000800000a */
[----:B--2---:R-:W-:Y:S02]  /*0af0*/  FFMA R16, R16, UR67, R11 ;  /* 0x0000004310107c23 */ /* 0x004fe4000800000b */
[----:B------:R-:W1:Y:S02]  /*0b00*/  LDS.128 R8, [R2+0x4f0] ;  /* 0x0004f00002087984 */ /* 0x000e640000000c00 */
[----:B------:R-:W-:Y:S02]  /*0b10*/  FFMA R17, R17, UR72, R16 ;  /* 0x0000004811117c23 */ /* 0x000fe40008000010 */
[----:B------:R-:W-:Y:S02]  /*0b20*/  LDS R16, [R2+0x520] ;  /* 0x0005200002107984 */ /* 0x000fe40000000800 */
[----:B------:R-:W-:-:S04]  /*0b30*/  FFMA R18, R18, UR73, R17 ;  /* 0x0000004912127c23 */ /* 0x000fc80008000011 */
[----:B------:R-:W-:-:S04]  /*0b40*/  FFMA R19, R19, UR74, R18 ;  /* 0x0000004a13137c23 */ /* 0x000fc80008000012 */
[----:B0-----:R-:W-:Y:S01]  /*0b50*/  FFMA R19, R12, UR75, R19 ;  /* 0x0000004b0c137c23 */ /* 0x001fe20008000013 */
[----:B------:R-:W1:Y:S01]  /*0b60*/  LDCU.128 UR72, c[0x3][0x120] ;  /* 0x00c02400ff4877ac */ /* 0x000e620008000c00 */
[----:B------:R-:W0:Y:S02]  /*0b70*/  LDS.128 R12, [R2+0x500] ;  /* 0x00050000020c7984 */ /* 0x000e240000000c00 */
[----:B---3--:R-:W-:-:S04]  /*0b80*/  FFMA R4, R4, UR68, R19 ;  /* 0x0000004404047c23 */ /* 0x008fc80008000013 */
[----:B------:R-:W-:-:S04]  /*0b90*/  FFMA R5, R5, UR69, R4 ;  /* 0x0000004505057c23 */ /* 0x000fc80008000004 */
[----:B------:R-:W-:-:S04]  /*0ba0*/  FFMA R6, R6, UR70, R5 ;  /* 0x0000004606067c23 */ /* 0x000fc80008000005 */
[----:B------:R-:W-:Y:S01]  /*0bb0*/  FFMA R7, R7, UR71, R6 ;  /* 0x0000004707077c23 */ /* 0x000fe20008000006 */
[----:B------:R-:W0:Y:S03]  /*0bc0*/  LDCU.128 UR68, c[0x3][0x130] ;  /* 0x00c02600ff4477ac */ /* 0x000e260008000c00 */
[----:B-1----:R-:W-:Y:S02]  /*0bd0*/  FFMA R8, R8, UR72, R7 ;  /* 0x0000004808087c23 */ /* 0x002fe40008000007 */
[----:B------:R-:W1:Y:S02]  /*0be0*/  LDS.128 R4, [R2+0x510] ;  /* 0x0005100002047984 */ /* 0x000e640000000c00 */
[----:B------:R-:W-:-:S04]  /*0bf0*/  FFMA R9, R9, UR73, R8 ;  /* 0x0000004909097c23 */ /* 0x000fc80008000008 */
[----:B------:R-:W-:-:S04]  /*0c00*/  FFMA R10, R10, UR74, R9 ;  /* 0x0000004a0a0a7c23 */ /* 0x000fc80008000009 */
[----:B------:R-:W-:Y:S01]  /*0c10*/  FFMA R11, R11, UR75, R10 ;  /* 0x0000004b0b0b7c23 */ /* 0x000fe2000800000a */
[----:B------:R-:W1:Y:S03]  /*0c20*/  LDCU.128 UR72, c[0x3][0x140] ;  /* 0x00c02800ff4877ac */ /* 0x000e660008000c00 */
[----:B0-----:R-:W-:Y:S02]  /*0c30*/  FFMA R12, R12, UR68, R11 ;  /* 0x000000440c0c7c23 */ /* 0x001fe4000800000b */
[----:B------:R-:W0:Y:S02]  /*0c40*/  LDS.128 R8, [R2+0x620] ;  /* 0x0006200002087984 */ /* 0x000e240000000c00 */
[----:B------:R-:W-:-:S04]  /*0c50*/  FFMA R13, R13, UR69, R12 ;  /* 0x000000450d0d7c23 */ /* 0x000fc8000800000c */
[----:B------:R-:W-:-:S04]  /*0c60*/  FFMA R14, R14, UR70, R13 ;  /* 0x000000460e0e7c23 */ /* 0x000fc8000800000d */
[----:B------:R-:W-:Y:S01]  /*0c70*/  FFMA R15, R15, UR71, R14 ;  /* 0x000000470f0f7c23 */ /* 0x000fe2000800000e */
[----:B------:R-:W2:Y:S03]  /*0c80*/  LDCU.128 UR68, c[0x3][0x150] ;  /* 0x00c02a00ff4477ac */ /* 0x000ea60008000c00 */
[----:B-1----:R-:W-:Y:S02]  /*0c90*/  FFMA R4, R4, UR72, R15 ;  /* 0x0000004804047c23 */ /* 0x002fe4000800000f */
[----:B------:R-:W1:Y:S02]  /*0ca0*/  LDS.128 R12, [R2+0x630] ;  /* 0x00063000020c7984 */ /* 0x000e640000000c00 */
[----:B------:R-:W-:-:S04]  /*0cb0*/  FFMA R5, R5, UR73, R4 ;  /* 0x0000004905057c23 */ /* 0x000fc80008000004 */
[----:B------:R-:W-:-:S04]  /*0cc0*/  FFMA R6, R6, UR74, R5 ;  /* 0x0000004a06067c23 */ /* 0x000fc80008000005 */
[----:B------:R-:W-:Y:S01]  /*0cd0*/  FFMA R7, R7, UR75, R6 ;  /* 0x0000004b07077c23 */ /* 0x000fe20008000006 */
[----:B------:R-:W3:Y:S03]  /*0ce0*/  LDCU.128 UR72, c[0x3][0x160] ;  /* 0x00c02c00ff4877ac */ /* 0x000ee60008000c00 */
[----:B--2---:R-:W-:Y:S02]  /*0cf0*/  FFMA R7, R16, UR68, R7 ;  /* 0x0000004410077c23 */ /* 0x004fe40008000007 */
[----:B------:R-:W-:Y:S02]  /*0d00*/  LDS R16, [R2+0x660] ;  /* 0x0006600002107984 */ /* 0x000fe40000000800 */
[----:B0-----:R-:W-:Y:S02]  /*0d10*/  FFMA R8, R8, UR69, R7 ;  /* 0x0000004508087c23 */ /* 0x001fe40008000007 */
[----:B------:R-:W0:Y:S02]  /*0d20*/  LDS.128 R4, [R2+0x640] ;  /* 0x0006400002047984 */ /* 0x000e240000000c00 */
[----:B------:R-:W-:-:S04]  /*0d30*/  FFMA R9, R9, UR70, R8 ;  /* 0x0000004609097c23 */ /* 0x000fc80008000008 */
[----:B------:R-:W-:Y:S01]  /*0d40*/  FFMA R10, R10, UR71, R9 ;  /* 0x000000470a0a7c23 */ /* 0x000fe20008000009 */
[----:B------:R-:W2:Y:S03]  /*0d50*/  LDCU.128 UR68, c[0x3][0x170] ;  /* 0x00c02e00ff4477ac */ /* 0x000ea60008000c00 */
[----:B---3--:R-:W-:-:S04]  /*0d60*/  FFMA R11, R11, UR72, R10 ;  /* 0x000000480b0b7c23 */ /* 0x008fc8000800000a */
[----:B-1----:R-:W-:Y:S02]  /*0d70*/  FFMA R12, R12, UR73, R11 ;  /* 0x000000490c0c7c23 */ /* 0x002fe4000800000b */
[----:B------:R-:W1:Y:S02]  /*0d80*/  LDS.128 R8, [R2+0x650] ;  /* 0x0006500002087984 */ /* 0x000e640000000c00 */
[----:B------:R-:W-:-:S04]  /*0d90*/  FFMA R13, R13, UR74, R12 ;  /* 0x0000004a0d0d7c23 */ /* 0x000fc8000800000c */
[----:B------:R-:W-:Y:S01]  /*0da0*/  FFMA R14, R14, UR75, R13 ;  /* 0x0000004b0e0e7c23 */ /* 0x000fe2000800000d */
[----:B------:R-:W3:Y:S03]  /*0db0*/  LDCU.128 UR72, c[0x3][0x180] ;  /* 0x00c03000ff4877ac */ /* 0x000ee60008000c00 */
[----:B--2---:R-:W-:-:S04]  /*0dc0*/  FFMA R15, R15, UR68, R14 ;  /* 0x000000440f0f7c23 */ /* 0x004fc8000800000e */
        /* <DEDUP_REMOVED lines=12> */
[----:B------:R-:W-:Y:S02]  /*0e90*/  FFMA R11, R16, UR69, R11 ;  /* 0x00000045100b7c23 */ /* 0x000fe4000800000b */
[----:B------:R-:W-:Y:S02]  /*0ea0*/  LDS R16, [R2+0x7a0] ;  /* 0x0007a00002107984 */ /* 0x000fe40000000800 */
[----:B0-----:R-:W-:Y:S02]  /*0eb0*/  FFMA R12, R12, UR70, R11 ;  /* 0x000000460c0c7c23 */ /* 0x001fe4000800000b */
[----:B------:R-:W0:Y:S02]  /*0ec0*/  LDS.128 R8, [R2+0x780] ;  /* 0x0007800002087984 */ /* 0x000e240000000c00 */
[----:B------:R-:W-:Y:S01]  /*0ed0*/  FFMA R13, R13, UR71, R12 ;  /* 0x000000470d0d7c23 */ /* 0x000fe2000800000c */
[----:B------:R-:W2:Y:S03]  /*0ee0*/  LDCU.128 UR68, c[0x3][0x1b0] ;  /* 0x00c03600ff4477ac */ /* 0x000ea60008000c00 */
[----:B---3--:R-:W-:-:S04]  /*0ef0*/  FFMA R14, R14, UR72, R13 ;  /* 0x000000480e0e7c23 */ /* 0x008fc8000800000d */
[----:B------:R-:W-:-:S04]  /*0f00*/  FFMA R15, R15, UR73, R14 ;  /* 0x000000490f0f7c23 */ /* 0x000fc8000800000e */
[----:B-1----:R-:W-:Y:S02]  /*0f10*/  FFMA R4, R4, UR74, R15 ;  /* 0x0000004a04047c23 */ /* 0x002fe4000800000f */
[----:B------:R-:W1:Y:S02]  /*0f20*/  LDS.128 R12, [R2+0x790] ;  /* 0x00079000020c7984 */ /* 0x000e640000000c00 */
[----:B------:R-:W-:Y:S01]  /*0f30*/  FFMA R5, R5, UR75, R4 ;  /* 0x0000004b05057c23 */ /* 0x000fe20008000004 */
[----:B------:R-:W3:Y:S03]  /*0f40*/  LDCU.128 UR72, c[0x3][0x1c0] ;  /* 0x00c03800ff4877ac */ /* 0x000ee60008000c00 */
[----:B--2---:R-:W-:-:S04]  /*0f50*/  FFMA R6, R6, UR68, R5 ;  /* 0x0000004406067c23 */ /* 0x004fc80008000005 */
[----:B------:R-:W-:-:S04]  /*0f60*/  FFMA R7, R7, UR69, R6 ;  /* 0x0000004507077c23 */ /* 0x000fc80008000006 */
        /* <DEDUP_REMOVED lines=12> */
[----:B------:R-:W-:Y:S02]  /*1030*/  FFMA R15, R16, UR70, R15 ;  /* 0x00000046100f7c23 */ /* 0x000fe4000800000f */
[----:B------:R-:W-:Y:S02]  /*1040*/  LDS R16, [R2+0x8e0] ;  /* 0x0008e00002107984 */ /* 0x000fe40000000800 */
[----:B0-----:R-:W-:Y:S01]  /*1050*/  FFMA R4, R4, UR71, R15 ;  /* 0x0000004704047c23 */ /* 0x001fe2000800000f */
[----:B------:R-:W0:Y:S01]  /*1060*/  LDCU.128 UR68, c[0x3][0x1f0] ;  /* 0x00c03e00ff4477ac */ /* 0x000e220008000c00 */
[----:B------:R-:W2:Y:S02]  /*1070*/  LDS.128 R12, [R2+0x8c0] ;  /* 0x0008c000020c7984 */ /* 0x000ea40000000c00 */
[----:B---3--:R-:W-:-:S04]  /*1080*/  FFMA R5, R5, UR72, R4 ;  /* 0x0000004805057c23 */ /* 0x008fc80008000004 */
[----:B------:R-:W-:-:S04]  /*1090*/  FFMA R6, R6, UR73, R5 ;  /* 0x0000004906067c23 */ /* 0x000fc80008000005 */
[----:B------:R-:W-:-:S04]  /*10a0*/  FFMA R7, R7, UR74, R6 ;  /* 0x0000004a07077c23 */ /* 0x000fc80008000006 */
[----:B-1----:R-:W-:Y:S01]  /*10b0*/  FFMA R8, R8, UR75, R7 ;  /* 0x0000004b08087c23 */ /* 0x002fe20008000007 */
[----:B------:R-:W1:Y:S01]  /*10c0*/  LDCU.128 UR72, c[0x3][0x200] ;  /* 0x00c04000ff4877ac */ /* 0x000e620008000c00 */
[----:B------:R-:W3:Y:S02]  /*10d0*/  LDS.128 R4, [R2+0x8d0] ;  /* 0x0008d00002047984 */ /* 0x000ee40000000c00 */
[----:B0-----:R-:W-:-:S04]  /*10e0*/  FFMA R9, R9, UR68, R8 ;  /* 0x0000004409097c23 */ /* 0x001fc80008000008 */
[----:B------:R-:W-:-:S04]  /*10f0*/  FFMA R10, R10, UR69, R9 ;  /* 0x000000450a0a7c23 */ /* 0x000fc80008000009 */
[----:B------:R-:W-:-:S04]  /*1100*/  FFMA R11, R11, UR70, R10 ;  /* 0x000000460b0b7c23 */ /* 0x000fc8000800000a */
[----:B--2---:R-:W-:Y:S01]  /*1110*/  FFMA R12, R12, UR71, R11 ;  /* 0x000000470c0c7c23 */ /* 0x004fe2000800000b */
[----:B------:R-:W0:Y:S01]  /*1120*/  LDCU.128 UR68, c[0x3][0x210] ;  /* 0x00c04200ff4477ac */ /* 0x000e220008000c00 */
[----:B------:R-:W2:Y:S02]  /*1130*/  LDS.128 R8, [R2+0x9e0] ;  /* 0x0009e00002087984 */ /* 0x000ea40000000c00 */
[----:B-1----:R-:W-:-:S04]  /*1140*/  FFMA R13, R13, UR72, R12 ;  /* 0x000000480d0d7c23 */ /* 0x002fc8000800000c */
[----:B------:R-:W-:-:S04]  /*1150*/  FFMA R14, R14, UR73, R13 ;  /* 0x000000490e0e7c23 */ /* 0x000fc8000800000d */
[----:B------:R-:W-:-:S04]  /*1160*/  FFMA R15, R15, UR74, R14 ;  /* 0x0000004a0f0f7c23 */ /* 0x000fc8000800000e */
[----:B---3--:R-:W-:Y:S01]  /*1170*/  FFMA R4, R4, UR75, R15 ;  /* 0x0000004b04047c23 */ /* 0x008fe2000800000f */
[----:B------:R-:W2:Y:S01]  /*1180*/  LDCU.128 UR72, c[0x3][0x220] ;  /* 0x00c04400ff4877ac */ /* 0x000ea20008000c00 */
[----:B------:R-:W1:Y:S02]  /*1190*/  LDS.128 R12, [R2+0x9f0] ;  /* 0x0009f000020c7984 */ /* 0x000e640000000c00 */
[----:B0-----:R-:W-:-:S04]  /*11a0*/  FFMA R5, R5, UR68, R4 ;  /* 0x0000004405057c23 */ /* 0x001fc80008000004 */
[----:B------:R-:W-:-:S04]  /*11b0*/  FFMA R6, R6, UR69, R5 ;  /* 0x0000004506067c23 */ /* 0x000fc80008000005 */
[----:B------:R-:W-:-:S04]  /*11c0*/  FFMA R7, R7, UR70, R6 ;  /* 0x0000004607077c23 */ /* 0x000fc80008000006 */
[----:B------:R-:W-:Y:S01]  /*11d0*/  FFMA R7, R16, UR71, R7 ;  /* 0x0000004710077c23 */ /* 0x000fe20008000007 */
[----:B------:R-:W1:Y:S01]  /*11e0*/  LDCU.128 UR68, c[0x3][0x230] ;  /* 0x00c04600ff4477ac */ /* 0x000e620008000c00 */
[----:B------:R-:W-:Y:S02]  /*11f0*/  LDS R16, [R2+0xa20] ;  /* 0x000a200002107984 */ /* 0x000fe40000000800 */
[----:B--2---:R-:W-:Y:S02]  /*1200*/  FFMA R8, R8, UR72, R7 ;  /* 0x0000004808087c23 */ /* 0x004fe40008000007 */
[----:B------:R-:W0:Y:S02]  /*1210*/  LDS.128 R4, [R2+0xa00] ;  /* 0x000a000002047984 */ /* 0x000e240000000c00 */
        /* <DEDUP_REMOVED lines=206> */
[----:B------:R-:W1:Y:S03]  /*1f00*/  LDCU.128 UR68, c[0x3][0x450] ;  /* 0x00c08a00ff4477ac */ /* 0x000e660008000c00 */
        /* <DEDUP_REMOVED lines=8> */
[----:B------:R-:W-:Y:S02]  /*1f90*/  FFMA R9, R9, UR69, R8 ;  /* 0x0000004509097c23 */ /* 0x000fe40008000008 */
[----:B------:R-:W2:Y:S02]  /*1fa0*/  LDS R8, [R2+0x1420] ;  /* 0x0014200002087984 */ /* 0x000ea40000000800 */
[----:B------:R-:W-:-:S04]  /*1fb0*/  FFMA R10, R10, UR70, R9 ;  /* 0x000000460a0a7c23 */ /* 0x000fc80008000009 */
[----:B------:R-:W-:Y:S01]  /*1fc0*/  FFMA R11, R11, UR71, R10 ;  /* 0x000000470b0b7c23 */ /* 0x000fe2000800000a */
[----:B------:R-:W1:Y:S03]  /*1fd0*/  LDCU.128 UR68, c[0x3][0x470] ;  /* 0x00c08e00ff4477ac */ /* 0x000e660008000c00 */
[----:B0-----:R-:W-:Y:S01]  /*1fe0*/  FFMA R12, R12, UR72, R11 ;  /* 0x000000480c0c7c23 */ /* 0x001fe2000800000b */
[----:B------:R-:W2:Y:S03]  /*1ff0*/  LDCU UR72, c[0x3][0x480] ;  /* 0x00c09000ff4877ac */ /* 0x000ea60008000800 */
[----:B------:R-:W-:-:S04]  /*2000*/  FFMA R13, R13, UR73, R12 ;  /* 0x000000490d0d7c23 */ /* 0x000fc8000800000c */
[----:B------:R-:W-:-:S04]  /*2010*/  FFMA R14, R14, UR74, R13 ;  /* 0x0000004a0e0e7c23 */ /* 0x000fc8000800000d */
[----:B------:R-:W-:-:S04]  /*2020*/  FFMA R15, R15, UR75, R14 ;  /* 0x0000004b0f0f7c23 */ /* 0x000fc8000800000e */
[----:B-1----:R-:W-:-:S04]  /*2030*/  FFMA R4, R4, UR68, R15 ;  /* 0x0000004404047c23 */ /* 0x002fc8000800000f */
[----:B------:R-:W-:-:S04]  /*2040*/  FFMA R5, R5, UR69, R4 ;  /* 0x0000004505057c23 */ /* 0x000fc80008000004 */
[----:B------:R-:W-:Y:S01]  /*2050*/  FFMA R6, R6, UR70, R5 ;  /* 0x0000004606067c23 */ /* 0x000fe20008000005 */
[----:B------:R-:W-:-:S03]  /*2060*/  IMAD R5, R3, R0, R23 ;  /* 0x0000000003057224 */ /* 0x000fc600078e0217 */
[----:B------:R-:W-:Y:S01]  /*2070*/  FFMA R7, R7, UR71, R6 ;  /* 0x0000004707077c23 */ /* 0x000fe20008000006 */
[----:B------:R-:W-:-:S04]  /*2080*/  IMAD.WIDE R4, R5, 0x4, R26 ;  /* 0x0000000405047825 */ /* 0x000fc800078e021a */
[----:B--2---:R-:W-:-:S05]  /*2090*/  FFMA R7, R8, UR72, R7 ;  /* 0x0000004808077c23 */ /* 0x004fca0008000007 */
[----:B------:R0:W-:Y:S02]  /*20a0*/  STG.E desc[UR76][R4.64], R7 ;  /* 0x0000000704007986 */ /* 0x0001e4000c10194c */
.L_x_11:
[----:B------:R-:W-:Y:S05]  /*20b0*/  BSYNC.RECONVERGENT B1 ;  /* 0x0000000000017941 */ /* 0x000fea0003800200 */
.L_x_10:
[----:B------:R-:W-:Y:S01]  /*20c0*/  IADD3 R29, PT, PT, R23, 0x1, RZ ;  /* 0x00000001171d7810 */ /* 0x000fe20007ffe0ff */
[----:B------:R-:W-:Y:S03]  /*20d0*/  BSSY.RECONVERGENT B1, `(.L_x_12) ;  /* 0x00001b5000017945 */ /* 0x000fe60003800200 */
[----:B------:R-:W-:-:S13]  /*20e0*/  ISETP.GE.AND P0, PT, R29, R0, PT ;  /* 0x000000001d00720c */ /* 0x000fda0003f06270 */
[----:B------:R-:W-:Y:S05]  /*20f0*/  @P0 BRA `(.L_x_13) ;  /* 0x0000001800c80947 */ /* 0x000fea0003800000 */
[----:B------:R-:W1:Y:S01]  /*2100*/  LDS.128 R8, [R2+-0x20] ;  /* 0xffffe00002087984 */ /* 0x000e620000000c00 */
[----:B------:R-:W2:Y:S03]  /*2110*/  LDCU.128 UR72, c[0x3][0x100] ;  /* 0x00c02000ff4877ac */ /* 0x000ea60008000c00 */
[----:B0-----:R-:W0:Y:S01]  /*2120*/  LDS.128 R4, [R2+-0x10] ;  /* 0xfffff00002047984 */ /* 0x001e220000000c00 */
[----:B------:R-:W3:Y:S03]  /*2130*/  LDCU.128 UR68, c[0x3][0x110] ;  /* 0x00c02200ff4477ac */ /* 0x000ee60008000c00 */
[----:B------:R-:W4:Y:S04]  /*2140*/  LDS.128 R16, [R2] ;  /* 0x0000000002107984 */ /* 0x000f280000000c00 */
[----:B------:R-:W5:Y:S01]  /*2150*/  LDS.128 R12, [R2+0x10] ;  /* 0x00001000020c7984 */ /* 0x000f620000000c00 */
[----:B-1----:R-:W-:-:S04]  /*2160*/  FFMA R9, R9, UR4, RZ ;  /* 0x0000000409097c23 */ /* 0x002fc800080000ff */
[----:B------:R-:W-:-:S04]  /*2170*/  FFMA R10, R10, UR5, R9 ;  /* 0x000000050a0a7c23 */ /* 0x000fc80008000009 */
[----:B------:R-:W-:-:S04]  /*2180*/  FFMA R11, R11, UR6, R10 ;  /* 0x000000060b0b7c23 */ /* 0x000fc8000800000a */
[----:B0-----:R-:W-:Y:S02]  /*2190*/  FFMA R4, R4, UR7, R11 ;  /* 0x0000000704047c23 */ /* 0x001fe4000800000b */
[----:B------:R-:W-:Y:S02]  /*21a0*/  LDS.128 R8, [R2+0x120] ;  /* 0x0001200002087984 */ /* 0x000fe40000000c00 */
[----:B------:R-:W-:-:S04]  /*21b0*/  FFMA R5, R5, UR8, R4 ;  /* 0x0000000805057c23 */ /* 0x000fc80008000004 */
[----:B------:R-:W-:Y:S02]  /*21c0*/  FFMA R6, R6, UR9, R5 ;  /* 0x0000000906067c23 */ /* 0x000fe40008000005 */
[----:B------:R-:W0:Y:S02]  /*21d0*/  LDS.64 R4, [R2+0x20] ;  /* 0x0000200002047984 */ /* 0x000e240000000a00 */
[----:B------:R-:W-:-:S04]  /*21e0*/  FFMA R7, R7, UR10, R6 ;  /* 0x0000000a07077c23 */ /* 0x000fc80008000006 */
[----:B----4-:R-:W-:-:S04]  /*21f0*/  FFMA R16, R16, UR11, R7 ;  /* 0x0000000b10107c23 */ /* 0x010fc80008000007 */
[----:B------:R-:W-:-:S04]  /*2200*/  FFMA R17, R17, UR12, R16 ;  /* 0x0000000c11117c23 */ /* 0x000fc80008000010 */
[----:B------:R-:W-:-:S04]  /*2210*/  FFMA R18, R18, UR13, R17 ;  /* 0x0000000d12127c23 */ /* 0x000fc80008000011 */
[----:B------:R-:W-:Y:S02]  /*2220*/  FFMA R7, R19, UR14, R18 ;  /* 0x0000000e13077c23 */ /* 0x000fe40008000012 */
[----:B------:R-:W1:Y:S02]  /*2230*/  LDS.128 R16, [R2+0x130] ;  /* 0x0001300002107984 */ /* 0x000e640000000c00 */
[----:B-----5:R-:W-:-:S04]  /*2240*/  FFMA R12, R12, UR15, R7 ;  /* 0x0000000f0c0c7c23 */ /* 0x020fc80008000007 */
[----:B------:R-:W-:-:S04]  /*2250*/  FFMA R13, R13, UR16, R12 ;  /* 0x000000100d0d7c23 */ /* 0x000fc8000800000c */
[----:B------:R-:W-:-:S04]  /*2260*/  FFMA R14, R14, UR17, R13 ;  /* 0x000000110e0e7c23 */ /* 0x000fc8000800000d */
[----:B------:R-:W-:Y:S02]  /*2270*/  FFMA R7, R15, UR18, R14 ;  /* 0x000000120f077c23 */ /* 0x000fe4000800000e */
[----:B------:R-:W4:Y:S02]  /*2280*/  LDS.128 R12, [R2+0x140] ;  /* 0x00014000020c7984 */ /* 0x000f240000000c00 */
[----:B0-----:R-:W-:-:S04]  /*2290*/  FFMA R4, R4, UR19, R7 ;  /* 0x0000001304047c23 */ /* 0x001fc80008000007 */
[----:B------:R-:W-:-:S04]  /*22a0*/  FFMA R4, R5, UR20, R4 ;  /* 0x0000001405047c23 */ /* 0x000fc80008000004 */
[----:B------:R-:W-:Y:S02]  /*22b0*/  FFMA R9, R9, UR21, R4 ;  /* 0x0000001509097c23 */ /* 0x000fe40008000004 */
[----:B------:R-:W0:Y:S02]  /*22c0*/  LDS.128 R4, [R2+0x150] ;  /* 0x0001500002047984 */ /* 0x000e240000000c00 */
[----:B------:R-:W-:Y:S02]  /*22d0*/  FFMA R10, R10, UR22, R9 ;  /* 0x000000160a0a7c23 */ /* 0x000fe40008000009 */
[----:B------:R-:W5:Y:S02]  /*22e0*/  LDS.64 R8, [R2+0x160] ;  /* 0x0001600002087984 */ /* 0x000f640000000a00 */
[----:B------:R-:W-:-:S04]  /*22f0*/  FFMA R11, R11, UR23, R10 ;  /* 0x000000170b0b7c23 */ /* 0x000fc8000800000a */
[----:B-1----:R-:W-:-:S04]  /*2300*/  FFMA R16, R16, UR24, R11 ;  /* 0x0000001810107c23 */ /* 0x002fc8000800000b */
[----:B------:R-:W-:-:S04]  /*2310*/  FFMA R17, R17, UR25, R16 ;  /* 0x0000001911117c23 */ /* 0x000fc80008000010 */
[----:B------:R-:W-:-:S04]  /*2320*/  FFMA R18, R18, UR26, R17 ;  /* 0x0000001a12127c23 */ /* 0x000fc80008000011 */
[----:B------:R-:W-:-:S04]  /*2330*/  FFMA R19, R19, UR27, R18 ;  /* 0x0000001b13137c23 */ /* 0x000fc80008000012 */
[----:B----4-:R-:W-:Y:S02]  /*2340*/  FFMA R12, R12, UR28, R19 ;  /* 0x0000001c0c0c7c23 */ /* 0x010fe40008000013 */
[----:B------:R-:W1:Y:S02]  /*2350*/  LDS.128 R16, [R2+0x260] ;  /* 0x0002600002107984 */ /* 0x000e640000000c00 */
[----:B------:R-:W-:-:S04]  /*2360*/  FFMA R13, R13, UR29, R12 ;  /* 0x0000001d0d0d7c23 */ /* 0x000fc8000800000c */
[----:B------:R-:W-:-:S04]  /*2370*/  FFMA R14, R14, UR30, R13 ;  /* 0x0000001e0e0e7c23 */ /* 0x000fc8000800000d */
[----:B------:R-:W-:Y:S02]  /*2380*/  FFMA R11, R15, UR31, R14 ;  /* 0x0000001f0f0b7c23 */ /* 0x000fe4000800000e */
[----:B------:R-:W4:Y:S02]  /*2390*/  LDS.128 R12, [R2+0x270] ;  /* 0x00027000020c7984 */ /* 0x000f240000000c00 */
[----:B0-----:R-:W-:-:S04]  /*23a0*/  FFMA R4, R4, UR32, R11 ;  /* 0x0000002004047c23 */ /* 0x001fc8000800000b */
[----:B------:R-:W-:-:S04]  /*23b0*/  FFMA R5, R5, UR33, R4 ;  /* 0x0000002105057c23 */ /* 0x000fc80008000004 */
[----:B------:R-:W-:-:S04]  /*23c0*/  FFMA R6, R6, UR34, R5 ;  /* 0x0000002206067c23 */ /* 0x000fc80008000005 */
[----:B------:R-:W-:Y:S02]  /*23d0*/  FFMA R11, R7, UR35, R6 ;  /* 0x00000023070b7c23 */ /* 0x000fe40008000006 */
[----:B------:R-:W0:Y:S02]  /*23e0*/  LDS.128 R4, [R2+0x280] ;  /* 0x0002800002047984 */ /* 0x000e240000000c00 */
[----:B-----5:R-:W-:-:S04]  /*23f0*/  FFMA R8, R8, UR36, R11 ;  /* 0x0000002408087c23 */ /* 0x020fc8000800000b */
[----:B------:R-:W-:-:S04]  /*2400*/  FFMA R8, R9, UR37, R8 ;  /* 0x0000002509087c23 */ /* 0x000fc80008000008 */
[----:B-1----:R-:W-:Y:S02]  /*2410*/  FFMA R17, R17, UR38, R8 ;  /* 0x0000002611117c23 */ /* 0x002fe40008000008 */
[----:B------:R-:W1:Y:S02]  /*2420*/  LDS.128 R8, [R2+0x290] ;  /* 0x0002900002087984 */ /* 0x000e640000000c00 */
[----:B------:R-:W-:-:S04]  /*2430*/  FFMA R18, R18, UR39, R17 ;  /* 0x0000002712127c23 */ /* 0x000fc80008000011 */
[----:B------:R-:W-:-:S04]  /*2440*/  FFMA R19, R19, UR40, R18 ;  /* 0x0000002813137c23 */ /* 0x000fc80008000012 */
[----:B----4-:R-:W-:Y:S02]  /*2450*/  FFMA R12, R12, UR41, R19 ;  /* 0x000000290c0c7c23 */ /* 0x010fe40008000013 */
[----:B------:R-:W-:Y:S02]  /*2460*/  LDS.128 R16, [R2+0x3a0] ;  /* 0x0003a00002107984 */ /* 0x000fe40000000c00 */
[----:B------:R-:W-:-:S04]  /*2470*/  FFMA R13, R13, UR42, R12 ;  /* 0x0000002a0d0d7c23 */ /* 0x000fc8000800000c */
[----:B------:R-:W-:Y:S02]  /*2480*/  FFMA R14, R14, UR43, R13 ;  /* 0x0000002b0e0e7c23 */ /* 0x000fe4000800000d */
[----:B------:R-:W4:Y:S02]  /*2490*/  LDS.64 R12, [R2+0x2a0] ;  /* 0x0002a000020c7984 */ /* 0x000f240000000a00 */
[----:B------:R-:W-:-:S04]  /*24a0*/  FFMA R15, R15, UR44, R14 ;  /* 0x0000002c0f0f7c23 */ /* 0x000fc8000800000e */
[----:B0-----:R-:W-:-:S04]  /*24b0*/  FFMA R4, R4, UR45, R15 ;  /* 0x0000002d04047c23 */ /* 0x001fc8000800000f */
[----:B------:R-:W-:-:S04]  /*24c0*/  FFMA R5, R5, UR46, R4 ;  /* 0x0000002e05057c23 */ /* 0x000fc80008000004 */
[----:B------:R-:W-:-:S04]  /*24d0*/  FFMA R6, R6, UR47, R5 ;  /* 0x0000002f06067c23 */ /* 0x000fc80008000005 */
[----:B------:R-:W-:Y:S02]  /*24e0*/  FFMA R15, R7, UR48, R6 ;  /* 0x00000030070f7c23 */ /* 0x000fe40008000006 */
[----:B------:R-:W0:Y:S02]  /*24f0*/  LDS.128 R4, [R2+0x3b0] ;  /* 0x0003b00002047984 */ /* 0x000e240000000c00 */
[----:B-1----:R-:W-:-:S04]  /*2500*/  FFMA R8, R8, UR49, R15 ;  /* 0x0000003108087c23 */ /* 0x002fc8000800000f */
[----:B------:R-:W-:-:S04]  /*2510*/  FFMA R9, R9, UR50, R8 ;  /* 0x0000003209097c23 */ /* 0x000fc80008000008 */
[----:B------:R-:W-:-:S04]  /*2520*/  FFMA R10, R10, UR51, R9 ;  /* 0x000000330a0a7c23 */ /* 0x000fc80008000009 */
[----:B------:R-:W-:Y:S02]  /*2530*/  FFMA R15, R11, UR52, R10 ;  /* 0x000000340b0f7c23 */ /* 0x000fe4000800000a */
[----:B------:R-:W1:Y:S02]  /*2540*/  LDS.128 R8, [R2+0x3c0] ;  /* 0x0003c00002087984 */ /* 0x000e640000000c00 */
[----:B----4-:R-:W-:-:S04]  /*2550*/  FFMA R12, R12, UR53, R15 ;  /* 0x000000350c0c7c23 */ /* 0x010fc8000800000f */
[----:B------:R-:W-:-:S04]  /*2560*/  FFMA R12, R13, UR54, R12 ;  /* 0x000000360d0c7c23 */ /* 0x000fc8000800000c */
[----:B------:R-:W-:Y:S02]  /*2570*/  FFMA R17, R17, UR55, R12 ;  /* 0x0000003711117c23 */ /* 0x000fe4000800000c */
[----:B------:R-:W4:Y:S02]  /*2580*/  LDS.128 R12, [R2+0x3d0] ;  /* 0x0003d000020c7984 */ /* 0x000f240000000c00 */
[----:B------:R-:W-:Y:S02]  /*2590*/  FFMA R18, R18, UR56, R17 ;  /* 0x0000003812127c23 */ /* 0x000fe40008000011 */
[----:B------:R-:W5:Y:S02]  /*25a0*/  LDS.64 R16, [R2+0x3e0] ;  /* 0x0003e00002107984 */ /* 0x000f640000000a00 */
[----:B------:R-:W-:-:S04]  /*25b0*/  FFMA R19, R19, UR57, R18 ;  /* 0x0000003913137c23 */ /* 0x000fc80008000012 */
[----:B0-----:R-:W-:-:S04]  /*25c0*/  FFMA R4, R4, UR58, R19 ;  /* 0x0000003a04047c23 */ /* 0x001fc80008000013 */
[----:B------:R-:W-:-:S04]  /*25d0*/  FFMA R5, R5, UR59, R4 ;  /* 0x0000003b05057c23 */ /* 0x000fc80008000004 */
[----:B------:R-:W-:-:S04]  /*25e0*/  FFMA R6, R6, UR60, R5 ;  /* 0x0000003c06067c23 */ /* 0x000fc80008000005 */
[----:B------:R-:W-:-:S04]  /*25f0*/  FFMA R7, R7, UR61, R6 ;  /* 0x0000003d07077c23 */ /* 0x000fc80008000006 */
[----:B-1----:R-:W-:Y:S02]  /*2600*/  FFMA R8, R8, UR62, R7 ;  /* 0x0000003e08087c23 */ /* 0x002fe40008000007 */
[----:B------:R-:W3:Y:S02]  /*2610*/  LDS.128 R4, [R2+0x4e0] ;  /* 0x0004e00002047984 */ /* 0x000ee40000000c00 */
[----:B------:R-:W-:-:S04]  /*2620*/  FFMA R9, R9, UR63, R8 ;  /* 0x0000003f09097c23 */ /* 0x000fc80008000008 */
[----:B------:R-:W-:-:S04]  /*2630*/  FFMA R10, R10, UR64, R9 ;  /* 0x000000400a0a7c23 */ /* 0x000fc80008000009 */
[----:B------:R-:W-:-:S04]  /*2640*/  FFMA R11, R11, UR65, R10 ;  /* 0x000000410b0b7c23 */ /* 0x000fc8000800000a */
[----:B----4-:R-:W-:Y:S02]  /*2650*/  FFMA R12, R12, UR66, R11 ;  /* 0x000000420c0c7c23 */ /* 0x010fe4000800000b */
[----:B------:R-:W0:Y:S02]  /*2660*/  LDS.128 R8, [R2+0x4f0] ;  /* 0x0004f00002087984 */ /* 0x000e240000000c00 */
[----:B------:R-:W-:-:S04]  /*2670*/  FFMA R13, R13, UR67, R12 ;  /* 0x000000430d0d7c23 */ /* 0x000fc8000800000c */
[----:B--2---:R-:W-:-:S04]  /*2680*/  FFMA R14, R14, UR72, R13 ;  /* 0x000000480e0e7c23 */ /* 0x004fc8000800000d */
[----:B------:R-:W-:-:S04]  /*2690*/  FFMA R15, R15, UR73, R14 ;  /* 0x000000490f0f7c23 */ /* 0x000fc8000800000e */
[----:B-----5:R-:W-:Y:S02]  /*26a0*/  FFMA R16, R16, UR74, R15 ;  /* 0x0000004a10107c23 */ /* 0x020fe4000800000f */
[----:B------:R-:W1:Y:S02]  /*26b0*/  LDS.128 R12, [R2+0x500] ;  /* 0x00050000020c7984 */ /* 0x000e640000000c00 */
[----:B------:R-:W-:Y:S01]  /*26c0*/  FFMA R16, R17, UR75, R16 ;  /* 0x0000004b11107c23 */ /* 0x000fe20008000010 */
[----:B------:R-:W2:Y:S03]  /*26d0*/  LDCU.128 UR72, c[0x3][0x120] ;  /* 0x00c02400ff4877ac */ /* 0x000ea60008000c00 */
[----:B---3--:R-:W-:Y:S02]  /*26e0*/  FFMA R5, R5, UR68, R16 ;  /* 0x0000004405057c23 */ /* 0x008fe40008000010 */
[----:B------:R-:W-:Y:S02]  /*26f0*/  LDS.64 R16, [R2+0x520] ;  /* 0x0005200002107984 */ /* 0x000fe40000000a00 */
[----:B------:R-:W-:-:S04]  /*2700*/  FFMA R6, R6, UR69, R5 ;  /* 0x0000004506067c23 */ /* 0x000fc80008000005 */
[----:B------:R-:W-:-:S04]  /*2710*/  FFMA R7, R7, UR70, R6 ;  /* 0x0000004607077c23 */ /* 0x000fc80008000006 */
[----:B0-----:R-:W-:Y:S01]  /*2720*/  FFMA R8, R8, UR71, R7 ;  /* 0x0000004708087c23 */ /* 0x001fe20008000007 */
[----:B------:R-:W0:Y:S01]  /*2730*/  LDCU.128 UR68, c[0x3][0x130] ;  /* 0x00c02600ff4477ac */ /* 0x000e220008000c00 */
[----:B------:R-:W3:Y:S02]  /*2740*/  LDS.128 R4, [R2+0x510] ;  /* 0x0005100002047984 */ /* 0x000ee40000000c00 */
[----:B--2---:R-:W-:-:S04]  /*2750*/  FFMA R9, R9, UR72, R8 ;  /* 0x0000004809097c23 */ /* 0x004fc80008000008 */
[----:B------:R-:W-:-:S04]  /*2760*/  FFMA R10, R10, UR73, R9 ;  /* 0x000000490a0a7c23 */ /* 0x000fc80008000009 */
[----:B------:R-:W-:-:S04]  /*2770*/  FFMA R11, R11, UR74, R10 ;  /* 0x0000004a0b0b7c23 */ /* 0x000fc8000800000a */
[----:B-1----:R-:W-:Y:S01]  /*2780*/  FFMA R12, R12, UR75, R11 ;  /* 0x0000004b0c0c7c23 */ /* 0x002fe2000800000b */
[----:B------:R-:W1:Y:S01]  /*2790*/  LDCU.128 UR72, c[0x3][0x140] ;  /* 0x00c02800ff4877ac */ /* 0x000e620008000c00 */
[----:B------:R-:W2:Y:S02]  /*27a0*/  LDS.128 R8, [R2+0x620] ;  /* 0x0006200002087984 */ /* 0x000ea40000000c00 */
[----:B0-----:R-:W-:-:S04]  /*27b0*/  FFMA R13, R13, UR68, R12 ;  /* 0x000000440d0d7c23 */ /* 0x001fc8000800000c */
[----:B------:R-:W-:-:S04]  /*27c0*/  FFMA R14, R14, UR69, R13 ;  /* 0x000000450e0e7c23 */ /* 0x000fc8000800000d */
[----:B------:R-:W-:-:S04]  /*27d0*/  FFMA R15, R15, UR70, R14 ;  /* 0x000000460f0f7c23 */ /* 0x000fc8000800000e */
[----:B---3--:R-:W-:Y:S01]  /*27e0*/  FFMA R4, R4, UR71, R15 ;  /* 0x0000004704047c23 */ /* 0x008fe2000800000f */
[----:B------:R-:W0:Y:S01]  /*27f0*/  LDCU.128 UR68, c[0x3][0x150] ;  /* 0x00c02a00ff4477ac */ /* 0x000e220008000c00 */
[----:B------:R-:W3:Y:S02]  /*2800*/  LDS.128 R12, [R2+0x630] ;  /* 0x00063000020c7984 */ /* 0x000ee40000000c00 */
[----:B-1----:R-:W-:-:S04]  /*2810*/  FFMA R5, R5, UR72, R4 ;  /* 0x0000004805057c23 */ /* 0x002fc80008000004 */
[----:B------:R-:W-:-:S04]  /*2820*/  FFMA R6, R6, UR73, R5 ;  /* 0x0000004906067c23 */ /* 0x000fc80008000005 */
[----:B------:R-:W-:-:S04]  /*2830*/  FFMA R7, R7, UR74, R6 ;  /* 0x0000004a07077c23 */ /* 0x000fc80008000006 */
[----:B------:R-:W-:Y:S01]  /*2840*/  FFMA R16, R16, UR75, R7 ;  /* 0x0000004b10107c23 */ /* 0x000fe20008000007 */
[----:B------:R-:W3:Y:S01]  /*2850*/  LDCU.128 UR72, c[0x3][0x160] ;  /* 0x00c02c00ff4877ac */ /* 0x000ee20008000c00 */
[----:B------:R-:W1:Y:S02]  /*2860*/  LDS.128 R4, [R2+0x640] ;  /* 0x0006400002047984 */ /* 0x000e640000000c00 */
[----:B0-----:R-:W-:-:S04]  /*2870*/  FFMA R16, R17, UR68, R16 ;  /* 0x0000004411107c23 */ /* 0x001fc80008000010 */
[----:B--2---:R-:W-:Y:S02]  /*2880*/  FFMA R9, R9, UR69, R16 ;  /* 0x0000004509097c23 */ /* 0x004fe40008000010 */
[----:B------:R-:W-:Y:S02]  /*2890*/  LDS.64 R16, [R2+0x660] ;  /* 0x0006600002107984 */ /* 0x000fe40000000a00 */
[----:B------:R-:W-:-:S04]  /*28a0*/  FFMA R10, R10, UR70, R9 ;  /* 0x000000460a0a7c23 */ /* 0x000fc80008000009 */
[----:B------:R-:W-:Y:S01]  /*28b0*/  FFMA R11, R11, UR71, R10 ;  /* 0x000000470b0b7c23 */ /* 0x000fe2000800000a */
[----:B------:R-:W1:Y:S03]  /*28c0*/  LDCU.128 UR68, c[0x3][0x170] ;  /* 0x00c02e00ff4477ac */ /* 0x000e660008000c00 */
[----:B---3--:R-:W-:Y:S02]  /*28d0*/  FFMA R12, R12, UR72, R11 ;  /* 0x000000480c0c7c23 */ /* 0x008fe4000800000b */
[----:B------:R-:W0:Y:S02]  /*28e0*/  LDS.128 R8, [R2+0x650] ;  /* 0x0006500002087984 */ /* 0x000e240000000c00 */
[----:B------:R-:W-:-:S04]  /*28f0*/  FFMA R13, R13, UR73, R12 ;  /* 0x000000490d0d7c23 */ /* 0x000fc8000800000c */
[----:B------:R-:W-:-:S04]  /*2900*/  FFMA R14, R14, UR74, R13 ;  /* 0x0000004a0e0e7c23 */ /* 0x000fc8000800000d */
[----:B------:R-:W-:Y:S01]  /*2910*/  FFMA R15, R15, UR75, R14 ;  /* 0x0000004b0f0f7c23 */ /* 0x000fe2000800000e */
[----:B------:R-:W0:Y:S03]  /*2920*/  LDCU.128 UR72, c[0x3][0x180] ;  /* 0x00c03000ff4877ac */ /* 0x000e260008000c00 */
[----:B-1----:R-:W-:-:S04]  /*2930*/  FFMA R4, R4, UR68, R15 ;  /* 0x0000004404047c23 */ /* 0x002fc8000800000f */
[----:B------:R-:W-:-:S04]  /*2940*/  FFMA R5, R5, UR69, R4 ;  /* 0x0000004505057c23 */ /* 0x000fc80008000004 */
[----:B------:R-:W-:-:S04]  /*2950*/  FFMA R6, R6, UR70, R5 ;  /* 0x0000004606067c23 */ /* 0x000fc80008000005 */
[----:B------:R-:W-:Y:S01]  /*2960*/  FFMA R13, R7, UR71, R6 ;  /* 0x00000047070d7c23 */ /* 0x000fe20008000006 */
[----:B------:R-:W1:Y:S01]  /*2970*/  LDCU.128 UR68, c[0x3][0x190] ;  /* 0x00c03200ff4477ac */ /* 0x000e620008000c00 */
[----:B------:R-:W2:Y:S02]  /*2980*/  LDS.128 R4, [R2+0x760] ;  /* 0x0007600002047984 */ /* 0x000ea40000000c00 */
[----:B0-----:R-:W-:Y:S02]  /*2990*/  FFMA R8, R8, UR72, R13 ;  /* 0x0000004808087c23 */ /* 0x001fe4000800000d */
[----:B------:R-:W0:Y:S02]  /*29a0*/  LDS.128 R12, [R2+0x770] ;  /* 0x00077000020c7984 */ /* 0x000e240000000c00 */
[----:B------:R-:W-:-:S04]  /*29b0*/  FFMA R9, R9, UR73, R8 ;  /* 0x0000004909097c23 */ /* 0x000fc80008000008 */
[----:B------:R-:W-:-:S04]  /*29c0*/  FFMA R10, R10, UR74, R9 ;  /* 0x0000004a0a0a7c23 */ /* 0x000fc80008000009 */
[----:B------:R-:W-:Y:S01]  /*29d0*/  FFMA R11, R11, UR75, R10 ;  /* 0x0000004b0b0b7c23 */ /* 0x000fe2000800000a */
[----:B------:R-:W3:Y:S03]  /*29e0*/  LDCU.128 UR72, c[0x3][0x1a0] ;  /* 0x00c03400ff4877ac */ /* 0x000ee60008000c00 */
[----:B-1----:R-:W-:Y:S02]  /*29f0*/  FFMA R16, R16, UR68, R11 ;  /* 0x0000004410107c23 */ /* 0x002fe4000800000b */
[----:B------:R-:W1:Y:S02]  /*2a00*/  LDS.128 R8, [R2+0x780] ;  /* 0x0007800002087984 */ /* 0x000e640000000c00 */
[----:B------:R-:W-:-:S04]  /*2a10*/  FFMA R16, R17, UR69, R16 ;  /* 0x0000004511107c23 */ /* 0x000fc80008000010 */
[----:B--2---:R-:W-:Y:S02]  /*2a20*/  FFMA R5, R5, UR70, R16 ;  /* 0x0000004605057c23 */ /* 0x004fe40008000010 */
[----:B------:R-:W-:Y:S02]  /*2a30*/  LDS.64 R16, [R2+0x7a0] ;  /* 0x0007a00002107984 */ /* 0x000fe40000000a00 */
[----:B------:R-:W-:Y:S01]  /*2a40*/  FFMA R6, R6, UR71, R5 ;  /* 0x0000004706067c23 */ /* 0x000fe20008000005 */
[----:B------:R-:W2:Y:S03]  /*2a50*/  LDCU.128 UR68, c[0x3][0x1b0] ;  /* 0x00c03600ff4477ac */ /* 0x000ea60008000c00 */
[----:B---3--:R-:W-:-:S04]  /*2a60*/  FFMA R7, R7, UR72, R6 ;  /* 0x0000004807077c23 */ /* 0x008fc80008000006 */
[----:B0-----:R-:W-:Y:S02]  /*2a70*/  FFMA R12, R12, UR73, R7 ;  /* 0x000000490c0c7c23 */ /* 0x001fe40008000007 */
[----:B------:R-:W0:Y:S02]  /*2a80*/  LDS.128 R4, [R2+0x790] ;  /* 0x0007900002047984 */ /* 0x000e240000000c00 */
[----:B------:R-:W-:-:S04]  /*2a90*/  FFMA R13, R13, UR74, R12 ;  /* 0x0000004a0d0d7c23 */ /* 0x000fc8000800000c */
[----:B------:R-:W-:Y:S01]  /*2aa0*/  FFMA R14, R14, UR75, R13 ;  /* 0x0000004b0e0e7c23 */ /* 0x000fe2000800000d */
[----:B------:R-:W3:Y:S03]  /*2ab0*/  LDCU.128 UR72, c[0x3][0x1c0] ;  /* 0x00c03800ff4877ac */ /* 0x000ee60008000c00 */
[----:B--2---:R-:W-:-:S04]  /*2ac0*/  FFMA R15, R15, UR68, R14 ;  /* 0x000000440f0f7c23 */ /* 0x004fc8000800000e */
[----:B-1----:R-:W-:-:S04]  /*2ad0*/  FFMA R8, R8, UR69, R15 ;  /* 0x0000004508087c23 */ /* 0x002fc8000800000f */
[----:B------:R-:W-:-:S04]  /*2ae0*/  FFMA R9, R9, UR70, R8 ;  /* 0x0000004609097c23 */ /* 0x000fc80008000008 */
[----:B------:R-:W-:Y:S01]  /*2af0*/  FFMA R10, R10, UR71, R9 ;  /* 0x000000470a0a7c23 */ /* 0x000fe20008000009 */
[----:B------:R-:W1:Y:S03]  /*2b00*/  LDCU.128 UR68, c[0x3][0x1d0] ;  /* 0x00c03a00ff4477ac */ /* 0x000e660008000c00 */
[----:B---3--:R-:W-:Y:S02]  /*2b10*/  FFMA R13, R11, UR72, R10 ;  /* 0x000000480b0d7c23 */ /* 0x008fe4000800000a */
[----:B------:R-:W2:Y:S02]  /*2b20*/  LDS.128 R8, [R2+0x8a0] ;  /* 0x0008a00002087984 */ /* 0x000ea40000000c00 */
[----:B0-----:R-:W-:Y:S02]  /*2b30*/  FFMA R4, R4, UR73, R13 ;  /* 0x0000004904047c23 */ /* 0x001fe4000800000d */
[----:B------:R-:W0:Y:S02]  /*2b40*/  LDS.128 R12, [R2+0x8b0] ;  /* 0x0008b000020c7984 */ /* 0x000e240000000c00 */
[----:B------:R-:W-:-:S04]  /*2b50*/  FFMA R5, R5, UR74, R4 ;  /* 0x0000004a05057c23 */ /* 0x000fc80008000004 */
[----:B------:R-:W-:Y:S01]  /*2b60*/  FFMA R6, R6, UR75, R5 ;  /* 0x0000004b06067c23 */ /* 0x000fe20008000005 */
[----:B------:R-:W3:Y:S03]  /*2b70*/  LDCU.128 UR72, c[0x3][0x1e0] ;  /* 0x00c03c00ff4877ac */ /* 0x000ee60008000c00 */
[----:B-1----:R-:W-:-:S04]  /*2b80*/  FFMA R7, R7, UR68, R6 ;  /* 0x0000004407077c23 */ /* 0x002fc80008000006 */
[----:B------:R-:W-:Y:S02]  /*2b90*/  FFMA R16, R16, UR69, R7 ;  /* 0x0000004510107c23 */ /* 0x000fe40008000007 */
[----:B------:R-:W1:Y:S02]  /*2ba0*/  LDS.128 R4, [R2+0x8c0] ;  /* 0x0008c00002047984 */ /* 0x000e640000000c00 */
[----:B------:R-:W-:-:S04]  /*2bb0*/  FFMA R16, R17, UR70, R16 ;  /* 0x0000004611107c23 */ /* 0x000fc80008000010 */
[----:B--2---:R-:W-:Y:S01]  /*2bc0*/  FFMA R9, R9, UR71, R16 ;  /* 0x0000004709097c23 */ /* 0x004fe20008000010 */
[----:B------:R-:W2:Y:S01]  /*2bd0*/  LDCU.128 UR68, c[0x3][0x1f0] ;  /* 0x00c03e00ff4477ac */ /* 0x000ea20008000c00 */
[----:B------:R-:W-:Y:S02]  /*2be0*/  LDS.64 R16, [R2+0x8e0] ;  /* 0x0008e00002107984 */ /* 0x000fe40000000a00 */
[----:B---3--:R-:W-:-:S04]  /*2bf0*/  FFMA R10, R10, UR72, R9 ;  /* 0x000000480a0a7c23 */ /* 0x008fc80008000009 */
[----:B------:R-:W-:-:S04]  /*2c00*/  FFMA R11, R11, UR73, R10 ;  /* 0x000000490b0b7c23 */ /* 0x000fc8000800000a */
[----:B0-----:R-:W-:Y:S02]  /*2c10*/  FFMA R12, R12, UR74, R11 ;  /* 0x0000004a0c0c7c23 */ /* 0x001fe4000800000b */
[----:B------:R-:W0:Y:S02]  /*2c20*/  LDS.128 R8, [R2+0x8d0] ;  /* 0x0008d00002087984 */ /* 0x000e240000000c00 */
[----:B------:R-:W-:Y:S01]  /*2c30*/  FFMA R13, R13, UR75, R12 ;  /* 0x0000004b0d0d7c23 */ /* 0x000fe2000800000c */
[----:B------:R-:W3:Y:S03]  /*2c40*/  LDCU.128 UR72, c[0x3][0x200] ;  /* 0x00c04000ff4877ac */ /* 0x000ee60008000c00 */
[----:B--2---:R-:W-:-:S04]  /*2c50*/  FFMA R14, R14, UR68, R13 ;  /* 0x000000440e0e7c23 */ /* 0x004fc8000800000d */
[----:B------:R-:W-:-:S04]  /*2c60*/  FFMA R15, R15, UR69, R14 ;  /* 0x000000450f0f7c23 */ /* 0x000fc8000800000e */
[----:B-1----:R-:W-:-:S04]  /*2c70*/  FFMA R4, R4, UR70, R15 ;  /* 0x0000004604047c23 */ /* 0x002fc8000800000f */
[----:B------:R-:W-:Y:S01]  /*2c80*/  FFMA R5, R5, UR71, R4 ;  /* 0x0000004705057c23 */ /* 0x000fe20008000004 */
[----:B------:R-:W1:Y:S03]  /*2c90*/  LDCU.128 UR68, c[0x3][0x210] ;  /* 0x00c04200ff4477ac */ /* 0x000e660008000c00 */
[----:B---3--:R-:W-:-:S04]  /*2ca0*/  FFMA R6, R6, UR72, R5 ;  /* 0x0000004806067c23 */ /* 0x008fc80008000005 */
[----:B------:R-:W-:Y:S02]  /*2cb0*/  FFMA R13, R7, UR73, R6 ;  /* 0x00000049070d7c23 */ /* 0x000fe40008000006 */
[----:B------:R-:W2:Y:S02]  /*2cc0*/  LDS.128 R4, [R2+0x9e0] ;  /* 0x0009e00002047984 */ /* 0x000ea40000000c00 */
[----:B0-----:R-:W-:Y:S02]  /*2cd0*/  FFMA R8, R8, UR74, R13 ;  /* 0x0000004a08087c23 */ /* 0x001fe4000800000d */
[----:B------:R-:W0:Y:S02]  /*2ce0*/  LDS.128 R12, [R2+0x9f0] ;  /* 0x0009f000020c7984 */ /* 0x000e240000000c00 */
[----:B------:R-:W-:Y:S01]  /*2cf0*/  FFMA R9, R9, UR75, R8 ;  /* 0x0000004b09097c23 */ /* 0x000fe20008000008 */
[----:B------:R-:W2:Y:S03]  /*2d00*/  LDCU.128 UR72, c[0x3][0x220] ;  /* 0x00c04400ff4877ac */ /* 0x000ea60008000c00 */
[----:B-1----:R-:W-:-:S04]  /*2d10*/  FFMA R10, R10, UR68, R9 ;  /* 0x000000440a0a7c23 */ /* 0x002fc80008000009 */
[----:B------:R-:W-:-:S04]  /*2d20*/  FFMA R11, R11, UR69, R10 ;  /* 0x000000450b0b7c23 */ /* 0x000fc8000800000a */
[----:B------:R-:W-:Y:S02]  /*2d30*/  FFMA R16, R16, UR70, R11 ;  /* 0x0000004610107c23 */ /* 0x000fe4000800000b */
[----:B------:R-:W1:Y:S02]  /*2d40*/  LDS.128 R8, [R2+0xa00] ;  /* 0x000a000002087984 */ /* 0x000e640000000c00 */
[----:B------:R-:W-:Y:S01]  /*2d50*/  FFMA R16, R17, UR71, R16 ;  /* 0x0000004711107c23 */ /* 0x000fe20008000010 */
[----:B------:R-:W3:Y:S03]  /*2d60*/  LDCU.128 UR68, c[0x3][0x230] ;  /* 0x00c04600ff4477ac */ /* 0x000ee60008000c00 */
[----:B--2---:R-:W-:Y:S02]  /*2d70*/  FFMA R5, R5, UR72, R16 ;  /* 0x0000004805057c23 */ /* 0x004fe40008000010 */
[----:B------:R-:W-:Y:S02]  /*2d80*/  LDS.64 R16, [R2+0xa20] ;  /* 0x000a200002107984 */ /* 0x000fe40000000a00 */
[----:B------:R-:W-:-:S04]  /*2d90*/  FFMA R6, R6, UR73, R5 ;  /* 0x0000004906067c23 */ /* 0x000fc80008000005 */
[----:B------:R-:W-:-:S04]  /*2da0*/  FFMA R7, R7, UR74, R6 ;  /* 0x0000004a07077c23 */ /* 0x000fc80008000006 */
        /* <DEDUP_REMOVED lines=18> */
[----:B------:R-:W-:Y:S01]  /*2ed0*/  FFMA R16, R16, UR71, R7 ;  /* 0x0000004710107c23 */ /* 0x000fe20008000007 */
[----:B------:R-:W2:Y:S01]  /*2ee0*/  LDCU.128 UR68, c[0x3][0x270] ;  /* 0x00c04e00ff4477ac */ /* 0x000ea20008000c00 */
[----:B------:R-:W1:Y:S02]  /*2ef0*/  LDS.128 R4, [R2+0xb40] ;  /* 0x000b400002047984 */ /* 0x000e640000000c00 */
[----:B0-----:R-:W-:-:S04]  /*2f00*/  FFMA R16, R17, UR72, R16 ;  /* 0x0000004811107c23 */ /* 0x001fc80008000010 */
[----:B---3--:R-:W-:Y:S02]  /*2f10*/  FFMA R13, R13, UR73, R16 ;  /* 0x000000490d0d7c23 */ /* 0x008fe40008000010 */
[----:B------:R-:W-:Y:S02]  /*2f20*/  LDS.64 R16, [R2+0xb60] ;  /* 0x000b600002107984 */ /* 0x000fe40000000a00 */
        /* <DEDUP_REMOVED lines=35> */
[----:B-1----:R-:W-:Y:S02]  /*3160*/  FFMA R12, R12, UR73, R11 ;  /* 0x000000490c0c7c23 */ /* 0x002fe4000800000b */
[----:B------:R-:W1:Y:S02]  /*3170*/  LDS.128 R8, [R2+0xda0] ;  /* 0x000da00002087984 */ /* 0x000e640000000c00 */
[----:B------:R-:W-:-:S04]  /*3180*/  FFMA R13, R13, UR74, R12 ;  /* 0x0000004a0d0d7c23 */ /* 0x000fc8000800000c */
        /* <DEDUP_REMOVED lines=9> */
[----:B------:R-:W-:Y:S02]  /*3220*/  FFMA R16, R16, UR73, R7 ;  /* 0x0000004910107c23 */ /* 0x000fe40008000007 */
[----:B------:R-:W2:Y:S02]  /*3230*/  LDS.128 R4, [R2+0xdc0] ;  /* 0x000dc00002047984 */ /* 0x000ea40000000c00 */
[----:B------:R-:W-:-:S04]  /*3240*/  FFMA R16, R17, UR74, R16 ;  /* 0x0000004a11107c23 */ /* 0x000fc80008000010 */
[----:B-1----:R-:W-:Y:S01]  /*3250*/  FFMA R9, R9, UR75, R16 ;  /* 0x0000004b09097c23 */ /* 0x002fe20008000010 */
[----:B------:R-:W1:Y:S01]  /*3260*/  LDCU.128 UR72, c[0x3][0x300] ;  /* 0x00c06000ff4877ac */ /* 0x000e620008000c00 */
[----:B------:R-:W-:Y:S02]  /*3270*/  LDS.64 R16, [R2+0xde0] ;  /* 0x000de00002107984 */ /* 0x000fe40000000a00 */
[----:B---3--:R-:W-:-:S04]  /*3280*/  FFMA R10, R10, UR68, R9 ;  /* 0x000000440a0a7c23 */ /* 0x008fc80008000009 */
[----:B------:R-:W-:-:S04]  /*3290*/  FFMA R11, R11, UR69, R10 ;  /* 0x000000450b0b7c23 */ /* 0x000fc8000800000a */
[----:B0-----:R-:W-:Y:S02]  /*32a0*/  FFMA R12, R12, UR70, R11 ;  /* 0x000000460c0c7c23 */ /* 0x001fe4000800000b */
[----:B------:R-:W0:Y:S02]  /*32b0*/  LDS.128 R8, [R2+0xdd0] ;  /* 0x000dd00002087984 */ /* 0x000e240000000c00 */
[----:B------:R-:W-:Y:S01]  /*32c0*/  FFMA R13, R13, UR71, R12 ;  /* 0x000000470d0d7c23 */ /* 0x000fe2000800000c */
[----:B------:R-:W3:Y:S03]  /*32d0*/  LDCU.128 UR68, c[0x3][0x310] ;  /* 0x00c06200ff4477ac */ /* 0x000ee60008000c00 */
[----:B-1----:R-:W-:-:S04]  /*32e0*/  FFMA R14, R14, UR72, R13 ;  /* 0x000000480e0e7c23 */ /* 0x002fc8000800000d */
[----:B------:R-:W-:-:S04]  /*32f0*/  FFMA R15, R15, UR73, R14 ;  /* 0x000000490f0f7c23 */ /* 0x000fc8000800000e */
[----:B--2---:R-:W-:-:S04]  /*3300*/  FFMA R4, R4, UR74, R15 ;  /* 0x0000004a04047c23 */ /* 0x004fc8000800000f */
        /* <DEDUP_REMOVED lines=120> */
[----:B--2---:R-:W-:-:S04]  /*3a90*/  FFMA R5, R5, UR72, R16 ;  /* 0x0000004805057c23 */ /* 0x004fc80008000010 */
[----:B------:R-:W-:-:S04]  /*3aa0*/  FFMA R6, R6, UR73, R5 ;  /* 0x0000004906067c23 */ /* 0x000fc80008000005 */
[----:B------:R-:W-:-:S04]  /*3ab0*/  FFMA R7, R7, UR74, R6 ;  /* 0x0000004a07077c23 */ /* 0x000fc80008000006 */
[----:B0-----:R-:W-:Y:S01]  /*3ac0*/  FFMA R12, R12, UR75, R7 ;  /* 0x0000004b0c0c7c23 */ /* 0x001fe20008000007 */
[----:B------:R-:W0:Y:S01]  /*3ad0*/  LDCU.128 UR72, c[0x3][0x460] ;  /* 0x00c08c00ff4877ac */ /* 0x000e220008000c00 */
[----:B------:R-:W2:Y:S02]  /*3ae0*/  LDS.128 R4, [R2+0x1410] ;  /* 0x0014100002047984 */ /* 0x000ea40000000c00 */
[----:B---3--:R-:W-:-:S04]  /*3af0*/  FFMA R13, R13, UR68, R12 ;  /* 0x000000440d0d7c23 */ /* 0x008fc8000800000c */
[----:B------:R-:W-:Y:S02]  /*3b00*/  FFMA R14, R14, UR69, R13 ;  /* 0x000000450e0e7c23 */ /* 0x000fe4000800000d */
[----:B------:R-:W3:Y:S02]  /*3b10*/  LDS.64 R12, [R2+0x1420] ;  /* 0x00142000020c7984 */ /* 0x000ee40000000a00 */
[----:B------:R-:W-:-:S04]  /*3b20*/  FFMA R15, R15, UR70, R14 ;  /* 0x000000460f0f7c23 */ /* 0x000fc8000800000e */
[----:B-1----:R-:W-:Y:S01]  /*3b30*/  FFMA R8, R8, UR71, R15 ;  /* 0x0000004708087c23 */ /* 0x002fe2000800000f */
[----:B------:R-:W1:Y:S03]  /*3b40*/  LDCU.128 UR68, c[0x3][0x470] ;  /* 0x00c08e00ff4477ac */ /* 0x000e660008000c00 */
[----:B0-----:R-:W-:Y:S01]  /*3b50*/  FFMA R9, R9, UR72, R8 ;  /* 0x0000004809097c23 */ /* 0x001fe20008000008 */
[----:B------:R-:W0:Y:S03]  /*3b60*/  LDCU UR72, c[0x3][0x480] ;  /* 0x00c09000ff4877ac */ /* 0x000e260008000800 */
[----:B------:R-:W-:-:S04]  /*3b70*/  FFMA R10, R10, UR73, R9 ;  /* 0x000000490a0a7c23 */ /* 0x000fc80008000009 */
[----:B------:R-:W-:-:S04]  /*3b80*/  FFMA R11, R11, UR74, R10 ;  /* 0x0000004a0b0b7c23 */ /* 0x000fc8000800000a */
[----:B--2---:R-:W-:-:S04]  /*3b90*/  FFMA R4, R4, UR75, R11 ;  /* 0x0000004b04047c23 */ /* 0x004fc8000800000b */
[----:B-1----:R-:W-:-:S04]  /*3ba0*/  FFMA R5, R5, UR68, R4 ;  /* 0x0000004405057c23 */ /* 0x002fc80008000004 */
[----:B------:R-:W-:Y:S01]  /*3bb0*/  FFMA R6, R6, UR69, R5 ;  /* 0x0000004506067c23 */ /* 0x000fe20008000005 */
[----:B------:R-:W-:-:S03]  /*3bc0*/  IMAD R5, R3, R0, R29 ;  /* 0x0000000003057224 */ /* 0x000fc600078e021d */
[----:B------:R-:W-:Y:S01]  /*3bd0*/  FFMA R7, R7, UR70, R6 ;  /* 0x0000004607077c23 */ /* 0x000fe20008000006 */
[----:B------:R-:W-:-:S04]  /*3be0*/  IMAD.WIDE R4, R5, 0x4, R26 ;  /* 0x0000000405047825 */ /* 0x000fc800078e021a */
[----:B---3--:R-:W-:-:S04]  /*3bf0*/  FFMA R12, R12, UR71, R7 ;  /* 0x000000470c0c7c23 */ /* 0x008fc80008000007 */
[----:B0-----:R-:W-:-:S05]  /*3c00*/  FFMA R13, R13, UR72, R12 ;  /* 0x000000480d0d7c23 */ /* 0x001fca000800000c */
[----:B------:R1:W-:Y:S02]  /*3c10*/  STG.E desc[UR76][R4.64], R13 ;  /* 0x0000000d04007986 */ /* 0x0003e4000c10194c */
.L_x_13:
[----:B------:R-:W-:Y:S05]  /*3c20*/  BSYNC.RECONVERGENT B1 ;  /* 0x0000000000017941 */ /* 0x000fea0003800200 */
.L_x_12:
[----:B------:R-:W-:Y:S01]  /*3c30*/  IADD3 R29, PT, PT, R23, 0x2, RZ ;  /* 0x00000002171d7810 */ /* 0x000fe20007ffe0ff */
[----:B------:R-:W-:Y:S03]  /*3c40*/  BSSY.RECONVERGENT B1, `(.L_x_14) ;  /* 0x00001c6000017945 */ /* 0x000fe60003800200 */
[----:B------:R-:W-:-:S13]  /*3c50*/  ISETP.GE.AND P0, PT, R29, R0, PT ;  /* 0x000000001d00720c */ /* 0x000fda0003f06270 */
[----:B------:R-:W-:Y:S05]  /*3c60*/  @P0 BRA `(.L_x_15) ;  /* 0x0000001c000c0947 */ /* 0x000fea0003800000 */
[----:B------:R-:W2:Y:S01]  /*3c70*/  LDS.64 R16, [R2+-0x18] ;  /* 0xffffe80002107984 */ /* 0x000ea20000000a00 */
[----:B------:R-:W3:Y:S01]  /*3c80*/  LDCU.128 UR72, c[0x3][0x100] ;  /* 0x00c02000ff4877ac */ /* 0x000ee20008000c00 */
[----:B------:R-:W-:Y:S02]  /*3c90*/  IMAD R29, R3, R0, R29 ;  /* 0x00000000031d7224 */ /* 0x000fe400078e021d */
[----:B01----:R-:W0:Y:S01]  /*3ca0*/  LDS.128 R4, [R2+-0x10] ;  /* 0xfffff00002047984 */ /* 0x003e220000000c00 */
[----:B------:R-:W1:Y:S03]  /*3cb0*/  LDCU.128 UR68, c[0x3][0x110] ;  /* 0x00c02200ff4477ac */ /* 0x000e660008000c00 */
[----:B------:R-:W4:Y:S04]  /*3cc0*/  LDS.128 R12, [R2] ;  /* 0x00000000020c7984 */ /* 0x000f280000000c00 */
[----:B------:R-:W5:Y:S04]  /*3cd0*/  LDS.128 R8, [R2+0x10] ;  /* 0x0000100002087984 */ /* 0x000f680000000c00 */
[----:B------:R-:W-:Y:S01]  /*3ce0*/  LDS.64 R18, [R2+0x4e8] ;  /* 0x0004e80002127984 */ /* 0x000fe20000000a00 */
[----:B--2---:R-:W-:-:S04]  /*3cf0*/  FFMA R16, R16, UR4, RZ ;  /* 0x0000000410107c23 */ /* 0x004fc800080000ff */
[----:B------:R-:W-:-:S04]  /*3d00*/  FFMA R17, R17, UR5, R16 ;  /* 0x0000000511117c23 */ /* 0x000fc80008000010 */
[----:B0-----:R-:W-:Y:S02]  /*3d10*/  FFMA R4, R4, UR6, R17 ;  /* 0x0000000604047c23 */ /* 0x001fe40008000011 */
[----:B------:R-:W-:Y:S02]  /*3d20*/  LDS.64 R16, [R2+0x128] ;  /* 0x0001280002107984 */ /* 0x000fe40000000a00 */
[----:B------:R-:W-:-:S04]  /*3d30*/  FFMA R5, R5, UR7, R4 ;  /* 0x0000000705057c23 */ /* 0x000fc80008000004 */
[----:B------:R-:W-:Y:S02]  /*3d40*/  FFMA R6, R6, UR8, R5 ;  /* 0x0000000806067c23 */ /* 0x000fe40008000005 */
[----:B------:R-:W0:Y:S02]  /*3d50*/  LDS.64 R4, [R2+0x20] ;  /* 0x0000200002047984 */ /* 0x000e240000000a00 */
[----:B------:R-:W-:Y:S02]  /*3d60*/  FFMA R7, R7, UR9, R6 ;  /* 0x0000000907077c23 */ /* 0x000fe40008000006 */
[----:B------:R-:W2:Y:S02]  /*3d70*/  LDS R6, [R2+0x28] ;  /* 0x0000280002067984 */ /* 0x000ea40000000800 */
[----:B----4-:R-:W-:-:S04]  /*3d80*/  FFMA R12, R12, UR10, R7 ;  /* 0x0000000a0c0c7c23 */ /* 0x010fc80008000007 */
[----:B------:R-:W-:-:S04]  /*3d90*/  FFMA R13, R13, UR11, R12 ;  /* 0x0000000b0d0d7c23 */ /* 0x000fc8000800000c */
[----:B------:R-:W-:-:S04]  /*3da0*/  FFMA R14, R14, UR12, R13 ;  /* 0x0000000c0e0e7c23 */ /* 0x000fc8000800000d */
[----:B------:R-:W-:Y:S02]  /*3db0*/  FFMA R7, R15, UR13, R14 ;  /* 0x0000000d0f077c23 */ /* 0x000fe4000800000e */
[----:B------:R-:W4:Y:S02]  /*3dc0*/  LDS.128 R12, [R2+0x130] ;  /* 0x00013000020c7984 */ /* 0x000f240000000c00 */
[----:B-----5:R-:W-:-:S04]  /*3dd0*/  FFMA R8, R8, UR14, R7 ;  /* 0x0000000e08087c23 */ /* 0x020fc80008000007 */
[----:B------:R-:W-:-:S04]  /*3de0*/  FFMA R9, R9, UR15, R8 ;  /* 0x0000000f09097c23 */ /* 0x000fc80008000008 */
[----:B------:R-:W-:-:S04]  /*3df0*/  FFMA R10, R10, UR16, R9 ;  /* 0x000000100a0a7c23 */ /* 0x000fc80008000009 */
[----:B------:R-:W-:Y:S02]  /*3e00*/  FFMA R7, R11, UR17, R10 ;  /* 0x000000110b077c23 */ /* 0x000fe4000800000a */
[----:B------:R-:W5:Y:S02]  /*3e10*/  LDS.128 R8, [R2+0x140] ;  /* 0x0001400002087984 */ /* 0x000f640000000c00 */
[----:B0-----:R-:W-:-:S04]  /*3e20*/  FFMA R4, R4, UR18, R7 ;  /* 0x0000001204047c23 */ /* 0x001fc80008000007 */
[----:B------:R-:W-:-:S04]  /*3e30*/  FFMA R5, R5, UR19, R4 ;  /* 0x0000001305057c23 */ /* 0x000fc80008000004 */
[----:B--2---:R-:W-:-:S04]  /*3e40*/  FFMA R5, R6, UR20, R5 ;  /* 0x0000001406057c23 */ /* 0x004fc80008000005 */
[----:B------:R-:W-:Y:S02]  /*3e50*/  FFMA R16, R16, UR21, R5 ;  /* 0x0000001510107c23 */ /* 0x000fe40008000005 */
[----:B------:R-:W0:Y:S02]  /*3e60*/  LDS.128 R4, [R2+0x150] ;  /* 0x0001500002047984 */ /* 0x000e240000000c00 */
[----:B------:R-:W-:-:S04]  /*3e70*/  FFMA R17, R17, UR22, R16 ;  /* 0x0000001611117c23 */ /* 0x000fc80008000010 */
[----:B----4-:R-:W-:Y:S02]  /*3e80*/  FFMA R12, R12, UR23, R17 ;  /* 0x000000170c0c7c23 */ /* 0x010fe40008000011 */
[----:B------:R-:W-:Y:S02]  /*3e90*/  LDS.64 R16, [R2+0x268] ;  /* 0x0002680002107984 */ /* 0x000fe40000000a00 */
[----:B------:R-:W-:-:S04]  /*3ea0*/  FFMA R13, R13, UR24, R12 ;  /* 0x000000180d0d7c23 */ /* 0x000fc8000800000c */
[----:B------:R-:W-:Y:S02]  /*3eb0*/  FFMA R14, R14, UR25, R13 ;  /* 0x000000190e0e7c23 */ /* 0x000fe4000800000d */
[----:B------:R-:W2:Y:S02]  /*3ec0*/  LDS.64 R12, [R2+0x160] ;  /* 0x00016000020c7984 */ /* 0x000ea40000000a00 */
[----:B------:R-:W-:Y:S02]  /*3ed0*/  FFMA R15, R15, UR26, R14 ;  /* 0x0000001a0f0f7c23 */ /* 0x000fe4000800000e */
[----:B------:R-:W4:Y:S02]  /*3ee0*/  LDS R14, [R2+0x168] ;  /* 0x00016800020e7984 */ /* 0x000f240000000800 */
[----:B-----5:R-:W-:-:S04]  /*3ef0*/  FFMA R8, R8, UR27, R15 ;  /* 0x0000001b08087c23 */ /* 0x020fc8000800000f */
[----:B------:R-:W-:-:S04]  /*3f00*/  FFMA R9, R9, UR28, R8 ;  /* 0x0000001c09097c23 */ /* 0x000fc80008000008 */
[----:B------:R-:W-:-:S04]  /*3f10*/  FFMA R10, R10, UR29, R9 ;  /* 0x0000001d0a0a7c23 */ /* 0x000fc80008000009 */
[----:B------:R-:W-:Y:S02]  /*3f20*/  FFMA R15, R11, UR30, R10 ;  /* 0x0000001e0b0f7c23 */ /* 0x000fe4000800000a */
[----:B------:R-:W5:Y:S02]  /*3f30*/  LDS.128 R8, [R2+0x270] ;  /* 0x0002700002087984 */ /* 0x000f640000000c00 */
[----:B0-----:R-:W-:-:S04]  /*3f40*/  FFMA R4, R4, UR31, R15 ;  /* 0x0000001f04047c23 */ /* 0x001fc8000800000f */
[----:B------:R-:W-:-:S04]  /*3f50*/  FFMA R5, R5, UR32, R4 ;  /* 0x0000002005057c23 */ /* 0x000fc80008000004 */
[----:B------:R-:W-:-:S04]  /*3f60*/  FFMA R6, R6, UR33, R5 ;  /* 0x0000002106067c23 */ /* 0x000fc80008000005 */
[----:B------:R-:W-:Y:S02]  /*3f70*/  FFMA R15, R7, UR34, R6 ;  /* 0x00000022070f7c23 */ /* 0x000fe40008000006 */
[----:B------:R-:W0:Y:S02]  /*3f80*/  LDS.128 R4, [R2+0x280] ;  /* 0x0002800002047984 */ /* 0x000e240000000c00 */
[----:B--2---:R-:W-:-:S04]  /*3f90*/  FFMA R12, R12, UR35, R15 ;  /* 0x000000230c0c7c23 */ /* 0x004fc8000800000f */
[----:B------:R-:W-:-:S04]  /*3fa0*/  FFMA R13, R13, UR36, R12 ;  /* 0x000000240d0d7c23 */ /* 0x000fc8000800000c */
[----:B----4-:R-:W-:-:S04]  /*3fb0*/  FFMA R13, R14, UR37, R13 ;  /* 0x000000250e0d7c23 */ /* 0x010fc8000800000d */
[----:B------:R-:W-:Y:S02]  /*3fc0*/  FFMA R16, R16, UR38, R13 ;  /* 0x0000002610107c23 */ /* 0x000fe4000800000d */
[----:B------:R-:W2:Y:S02]  /*3fd0*/  LDS.128 R12, [R2+0x290] ;  /* 0x00029000020c7984 */ /* 0x000ea40000000c00 */
[----:B------:R-:W-:-:S04]  /*3fe0*/  FFMA R17, R17, UR39, R16 ;  /* 0x0000002711117c23 */ /* 0x000fc80008000010 */
[----:B-----5:R-:W-:Y:S02]  /*3ff0*/  FFMA R8, R8, UR40, R17 ;  /* 0x0000002808087c23 */ /* 0x020fe40008000011 */
[----:B------:R-:W-:Y:S02]  /*4000*/  LDS.64 R16, [R2+0x3a8] ;  /* 0x0003a80002107984 */ /* 0x000fe40000000a00 */
[----:B------:R-:W-:-:S04]  /*4010*/  FFMA R9, R9, UR41, R8 ;  /* 0x0000002909097c23 */ /* 0x000fc80008000008 */
[----:B------:R-:W-:Y:S02]  /*4020*/  FFMA R10, R10, UR42, R9 ;  /* 0x0000002a0a0a7c23 */ /* 0x000fe40008000009 */
[----:B------:R-:W4:Y:S02]  /*4030*/  LDS.64 R8, [R2+0x2a0] ;  /* 0x0002a00002087984 */ /* 0x000f240000000a00 */
[----:B------:R-:W-:Y:S02]  /*4040*/  FFMA R11, R11, UR43, R10 ;  /* 0x0000002b0b0b7c23 */ /* 0x000fe4000800000a */
[----:B------:R-:W5:Y:S02]  /*4050*/  LDS R10, [R2+0x2a8] ;  /* 0x0002a800020a7984 */ /* 0x000f640000000800 */
[----:B0-----:R-:W-:-:S04]  /*4060*/  FFMA R4, R4, UR44, R11 ;  /* 0x0000002c04047c23 */ /* 0x001fc8000800000b */
[----:B------:R-:W-:-:S04]  /*4070*/  FFMA R5, R5, UR45, R4 ;  /* 0x0000002d05057c23 */ /* 0x000fc80008000004 */
[----:B------:R-:W-:-:S04]  /*4080*/  FFMA R6, R6, UR46, R5 ;  /* 0x0000002e06067c23 */ /* 0x000fc80008000005 */
[----:B------:R-:W-:Y:S02]  /*4090*/  FFMA R11, R7, UR47, R6 ;  /* 0x0000002f070b7c23 */ /* 0x000fe40008000006 */
[----:B------:R-:W0:Y:S02]  /*40a0*/  LDS.128 R4, [R2+0x3b0] ;  /* 0x0003b00002047984 */ /* 0x000e240000000c00 */
[----:B--2---:R-:W-:-:S04]  /*40b0*/  FFMA R12, R12, UR48, R11 ;  /* 0x000000300c0c7c23 */ /* 0x004fc8000800000b */
[----:B------:R-:W-:-:S04]  /*40c0*/  FFMA R13, R13, UR49, R12 ;  /* 0x000000310d0d7c23 */ /* 0x000fc8000800000c */
[----:B------:R-:W-:-:S04]  /*40d0*/  FFMA R14, R14, UR50, R13 ;  /* 0x000000320e0e7c23 */ /* 0x000fc8000800000d */
[----:B------:R-:W-:Y:S02]  /*40e0*/  FFMA R11, R15, UR51, R14 ;  /* 0x000000330f0b7c23 */ /* 0x000fe4000800000e */
[----:B------:R-:W2:Y:S02]  /*40f0*/  LDS.128 R12, [R2+0x3c0] ;  /* 0x0003c000020c7984 */ /* 0x000ea40000000c00 */
[----:B----4-:R-:W-:-:S04]  /*4100*/  FFMA R8, R8, UR52, R11 ;  /* 0x0000003408087c23 */ /* 0x010fc8000800000b */
[----:B------:R-:W-:-:S04]  /*4110*/  FFMA R9, R9, UR53, R8 ;  /* 0x0000003509097c23 */ /* 0x000fc80008000008 */
[----:B-----5:R-:W-:-:S04]  /*4120*/  FFMA R9, R10, UR54, R9 ;  /* 0x000000360a097c23 */ /* 0x020fc80008000009 */
[----:B------:R-:W-:Y:S02]  /*4130*/  FFMA R16, R16, UR55, R9 ;  /* 0x0000003710107c23 */ /* 0x000fe40008000009 */
[----:B------:R-:W4:Y:S02]  /*4140*/  LDS.128 R8, [R2+0x3d0] ;  /* 0x0003d00002087984 */ /* 0x000f240000000c00 */
[----:B------:R-:W-:-:S04]  /*4150*/  FFMA R17, R17, UR56, R16 ;  /* 0x0000003811117c23 */ /* 0x000fc80008000010 */
[----:B0-----:R-:W-:Y:S02]  /*4160*/  FFMA R4, R4, UR57, R17 ;  /* 0x0000003904047c23 */ /* 0x001fe40008000011 */
[----:B------:R-:W0:Y:S02]  /*4170*/  LDS.64 R16, [R2+0x3e0] ;  /* 0x0003e00002107984 */ /* 0x000e240000000a00 */
[----:B------:R-:W-:-:S04]  /*4180*/  FFMA R5, R5, UR58, R4 ;  /* 0x0000003a05057c23 */ /* 0x000fc80008000004 */
[----:B------:R-:W-:-:S04]  /*4190*/  FFMA R6, R6, UR59, R5 ;  /* 0x0000003b06067c23 */ /* 0x000fc80008000005 */
[----:B------:R-:W-:-:S04]  /*41a0*/  FFMA R7, R7, UR60, R6 ;  /* 0x0000003c07077c23 */ /* 0x000fc80008000006 */
[----:B--2---:R-:W-:Y:S02]  /*41b0*/  FFMA R12, R12, UR61, R7 ;  /* 0x0000003d0c0c7c23 */ /* 0x004fe40008000007 */
[----:B------:R-:W-:Y:S02]  /*41c0*/  LDS.128 R4, [R2+0x4f0] ;  /* 0x0004f00002047984 */ /* 0x000fe40000000c00 */
[----:B------:R-:W-:Y:S02]  /*41d0*/  FFMA R13, R13, UR62, R12 ;  /* 0x0000003e0d0d7c23 */ /* 0x000fe4000800000c */
[----:B------:R-:W2:Y:S02]  /*41e0*/  LDS R12, [R2+0x3e8] ;  /* 0x0003e800020c7984 */ /* 0x000ea40000000800 */
[----:B------:R-:W-:-:S04]  /*41f0*/  FFMA R14, R14, UR63, R13 ;  /* 0x0000003f0e0e7c23 */ /* 0x000fc8000800000d */
[----:B------:R-:W-:-:S04]  /*4200*/  FFMA R15, R15, UR64, R14 ;  /* 0x000000400f0f7c23 */ /* 0x000fc8000800000e */
[----:B----4-:R-:W-:-:S04]  /*4210*/  FFMA R8, R8, UR65, R15 ;  /* 0x0000004108087c23 */ /* 0x010fc8000800000f */
[----:B------:R-:W-:-:S04]  /*4220*/  FFMA R9, R9, UR66, R8 ;  /* 0x0000004209097c23 */ /* 0x000fc80008000008 */
[----:B------:R-:W-:-:S04]  /*4230*/  FFMA R10, R10, UR67, R9 ;  /* 0x000000430a0a7c23 */ /* 0x000fc80008000009 */
[----:B---3--:R-:W-:-:S04]  /*4240*/  FFMA R11, R11, UR72, R10 ;  /* 0x000000480b0b7c23 */ /* 0x008fc8000800000a */
[----:B0-----:R-:W-:Y:S02]  /*4250*/  FFMA R16, R16, UR73, R11 ;  /* 0x0000004910107c23 */ /* 0x001fe4000800000b */
[----:B------:R-:W-:Y:S02]  /*4260*/  LDS.128 R8, [R2+0x510] ;  /* 0x0005100002087984 */ /* 0x000fe40000000c00 */
[----:B------:R-:W-:-:S04]  /*4270*/  FFMA R17, R17, UR74, R16 ;  /* 0x0000004a11117c23 */ /* 0x000fc80008000010 */
[----:B--2---:R-:W-:Y:S01]  /*4280*/  FFMA R17, R12, UR75, R17 ;  /* 0x0000004b0c117c23 */ /* 0x004fe20008000011 */
[----:B------:R-:W0:Y:S01]  /*4290*/  LDCU.128 UR72, c[0x3][0x120] ;  /* 0x00c02400ff4877ac */ /* 0x000e220008000c00 */
[----:B------:R-:W2:Y:S02]  /*42a0*/  LDS.128 R12, [R2+0x500] ;  /* 0x00050000020c7984 */ /* 0x000ea40000000c00 */
[----:B-1----:R-:W-:Y:S02]  /*42b0*/  FFMA R18, R18, UR68, R17 ;  /* 0x0000004412127c23 */ /* 0x002fe40008000011 */
[----:B------:R-:W-:Y:S02]  /*42c0*/  LDS.64 R16, [R2+0x628] ;  /* 0x0006280002107984 */ /* 0x000fe40000000a00 */
[----:B------:R-:W-:Y:S02]  /*42d0*/  FFMA R19, R19, UR69, R18 ;  /* 0x0000004513137c23 */ /* 0x000fe40008000012 */
[----:B------:R-:W-:Y:S02]  /*42e0*/  LDS R18, [R2+0x7a8] ;  /* 0x0007a80002127984 */ /* 0x000fe40000000800 */
[----:B------:R-:W-:-:S04]  /*42f0*/  FFMA R4, R4, UR70, R19 ;  /* 0x0000004604047c23 */ /* 0x000fc80008000013 */
[----:B------:R-:W-:Y:S01]  /*4300*/  FFMA R5, R5, UR71, R4 ;  /* 0x0000004705057c23 */ /* 0x000fe20008000004 */
[----:B------:R-:W1:Y:S03]  /*4310*/  LDCU.128 UR68, c[0x3][0x130] ;  /* 0x00c02600ff4477ac */ /* 0x000e660008000c00 */
[----:B0-----:R-:W-:-:S04]  /*4320*/  FFMA R6, R6, UR72, R5 ;  /* 0x0000004806067c23 */ /* 0x001fc80008000005 */
[----:B------:R-:W-:-:S04]  /*4330*/  FFMA R7, R7, UR73, R6 ;  /* 0x0000004907077c23 */ /* 0x000fc80008000006 */
[----:B--2---:R-:W-:-:S04]  /*4340*/  FFMA R12, R12, UR74, R7 ;  /* 0x0000004a0c0c7c23 */ /* 0x004fc80008000007 */
[----:B------:R-:W-:Y:S01]  /*4350*/  FFMA R5, R13, UR75, R12 ;  /* 0x0000004b0d057c23 */ /* 0x000fe2000800000c */
[----:B------:R-:W0:Y:S01]  /*4360*/  LDCU.128 UR72, c[0x3][0x140] ;  /* 0x00c02800ff4877ac */ /* 0x000e220008000c00 */
[----:B------:R-:W2:Y:S02]  /*4370*/  LDS.64 R12, [R2+0x520] ;  /* 0x00052000020c7984 */ /* 0x000ea40000000a00 */
[----:B-1----:R-:W-:Y:S02]  /*4380*/  FFMA R14, R14, UR68, R5 ;  /* 0x000000440e0e7c23 */ /* 0x002fe40008000005 */
[----:B------:R-:W-:Y:S02]  /*4390*/  LDS.128 R4, [R2+0x630] ;  /* 0x0006300002047984 */ /* 0x000fe40000000c00 */
[----:B------:R-:W-:Y:S02]  /*43a0*/  FFMA R15, R15, UR69, R14 ;  /* 0x000000450f0f7c23 */ /* 0x000fe4000800000e */
[----:B------:R-:W1:Y:S02]  /*43b0*/  LDS R14, [R2+0x528] ;  /* 0x00052800020e7984 */ /* 0x000e640000000800 */
[----:B------:R-:W-:-:S04]  /*43c0*/  FFMA R8, R8, UR70, R15 ;  /* 0x0000004608087c23 */ /* 0x000fc8000800000f */
[----:B------:R-:W-:Y:S01]  /*43d0*/  FFMA R9, R9, UR71, R8 ;  /* 0x0000004709097c23 */ /* 0x000fe20008000008 */
[----:B------:R-:W1:Y:S03]  /*43e0*/  LDCU.128 UR68, c[0x3][0x150] ;  /* 0x00c02a00ff4477ac */ /* 0x000e660008000c00 */
[----:B0-----:R-:W-:-:S04]  /*43f0*/  FFMA R10, R10, UR72, R9 ;  /* 0x000000480a0a7c23 */ /* 0x001fc80008000009 */
[----:B------:R-:W-:-:S04]  /*4400*/  FFMA R11, R11, UR73, R10 ;  /* 0x000000490b0b7c23 */ /* 0x000fc8000800000a */
[----:B--2---:R-:W-:-:S04]  /*4410*/  FFMA R12, R12, UR74, R11 ;  /* 0x0000004a0c0c7c23 */ /* 0x004fc8000800000b */
[----:B------:R-:W-:Y:S01]  /*4420*/  FFMA R13, R13, UR75, R12 ;  /* 0x0000004b0d0d7c23 */ /* 0x000fe2000800000c */
[----:B------:R-:W0:Y:S03]  /*4430*/  LDCU.128 UR72, c[0x3][0x160] ;  /* 0x00c02c00ff4877ac */ /* 0x000e260008000c00 */
[----:B-1----:R-:W-:Y:S02]  /*4440*/  FFMA R9, R14, UR68, R13 ;  /* 0x000000440e097c23 */ /* 0x002fe4000800000d */
[----:B------:R-:W1:Y:S02]  /*4450*/  LDS.128 R12, [R2+0x640] ;  /* 0x00064000020c7984 */ /* 0x000e640000000c00 */
[----:B------:R-:W-:Y:S02]  /*4460*/  FFMA R16, R16, UR69, R9 ;  /* 0x0000004510107c23 */ /* 0x000fe40008000009 */
[----:B------:R-:W2:Y:S02]  /*4470*/  LDS.128 R8, [R2+0x650] ;  /* 0x0006500002087984 */ /* 0x000ea40000000c00 */
[----:B------:R-:W-:-:S04]  /*4480*/  FFMA R17, R17, UR70, R16 ;  /* 0x0000004611117c23 */ /* 0x000fc80008000010 */
[----:B------:R-:W-:Y:S01]  /*4490*/  FFMA R4, R4, UR71, R17 ;  /* 0x0000004704047c23 */ /* 0x000fe20008000011 */
[----:B------:R-:W3:Y:S01]  /*44a0*/  LDCU.128 UR68, c[0x3][0x170] ;  /* 0x00c02e00ff4477ac */ /* 0x000ee20008000c00 */
[----:B------:R-:W-:Y:S02]  /*44b0*/  LDS.64 R16, [R2+0x768] ;  /* 0x0007680002107984 */ /* 0x000fe40000000a00 */
[----:B0-----:R-:W-:-:S04]  /*44c0*/  FFMA R5, R5, UR72, R4 ;  /* 0x0000004805057c23 */ /* 0x001fc80008000004 */
[----:B------:R-:W-:-:S04]  /*44d0*/  FFMA R6, R6, UR73, R5 ;  /* 0x0000004906067c23 */ /* 0x000fc80008000005 */
[----:B------:R-:W-:-:S04]  /*44e0*/  FFMA R7, R7, UR74, R6 ;  /* 0x0000004a07077c23 */ /* 0x000fc80008000006 */
[----:B-1----:R-:W-:Y:S01]  /*44f0*/  FFMA R12, R12, UR75, R7 ;  /* 0x0000004b0c0c7c23 */ /* 0x002fe20008000007 */
[----:B------:R-:W0:Y:S03]  /*4500*/  LDCU.128 UR72, c[0x3][0x180] ;  /* 0x00c03000ff4877ac */ /* 0x000e260008000c00 */
[----:B---3--:R-:W-:Y:S02]  /*4510*/  FFMA R5, R13, UR68, R12 ;  /* 0x000000440d057c23 */ /* 0x008fe4000800000c */
[----:B------:R-:W1:Y:S02]  /*4520*/  LDS.64 R12, [R2+0x660] ;  /* 0x00066000020c7984 */ /* 0x000e640000000a00 */
[----:B------:R-:W-:Y:S02]  /*4530*/  FFMA R4, R14, UR69, R5 ;  /* 0x000000450e047c23 */ /* 0x000fe40008000005 */
[----:B------:R-:W3:Y:S02]  /*4540*/  LDS R14, [R2+0x668] ;  /* 0x00066800020e7984 */ /* 0x000ee40000000800 */
[----:B------:R-:W-:-:S02]  /*4550*/  FFMA R15, R15, UR70, R4 ;  /* 0x000000460f0f7c23 */ /* 0x000fc40008000004 */
[----:B------:R-:W4:Y:S02]  /*4560*/  LDS.128 R4, [R2+0x770] ;  /* 0x0007700002047984 */ /* 0x000f240000000c00 */
[----:B--2---:R-:W-:Y:S01]  /*4570*/  FFMA R8, R8, UR71, R15 ;  /* 0x0000004708087c23 */ /* 0x004fe2000800000f */
[----:B------:R-:W2:Y:S03]  /*4580*/  LDCU.128 UR68, c[0x3][0x190] ;  /* 0x00c03200ff4477ac */ /* 0x000ea60008000c00 */
[----:B0-----:R-:W-:-:S04]  /*4590*/  FFMA R9, R9, UR72, R8 ;  /* 0x0000004809097c23 */ /* 0x001fc80008000008 */
[----:B------:R-:W-:-:S04]  /*45a0*/  FFMA R10, R10, UR73, R9 ;  /* 0x000000490a0a7c23 */ /* 0x000fc80008000009 */
[----:B------:R-:W-:-:S04]  /*45b0*/  FFMA R11, R11, UR74, R10 ;  /* 0x0000004a0b0b7c23 */ /* 0x000fc8000800000a */
[----:B-1----:R-:W-:Y:S01]  /*45c0*/  FFMA R12, R12, UR75, R11 ;  /* 0x0000004b0c0c7c23 */ /* 0x002fe2000800000b */
[----:B------:R-:W4:Y:S03]  /*45d0*/  LDCU.128 UR72, c[0x3][0x1a0] ;  /* 0x00c03400ff4877ac */ /* 0x000f260008000c00 */
[----:B--2---:R-:W-:-:S04]  /*45e0*/  FFMA R13, R13, UR68, R12 ;  /* 0x000000440d0d7c23 */ /* 0x004fc8000800000c */
[----:B---3--:R-:W-:Y:S02]  /*45f0*/  FFMA R9, R14, UR69, R13 ;  /* 0x000000450e097c23 */ /* 0x008fe4000800000d */
[----:B------:R-:W0:Y:S02]  /*4600*/  LDS.128 R12, [R2+0x780] ;  /* 0x00078000020c7984 */ /* 0x000e240000000c00 */
[----:B------:R-:W-:Y:S02]  /*4610*/  FFMA R16, R16, UR70, R9 ;  /* 0x0000004610107c23 */ /* 0x000fe40008000009 */
[----:B------:R-:W1:Y:S02]  /*4620*/  LDS.128 R8, [R2+0x790] ;  /* 0x0007900002087984 */ /* 0x000e640000000c00 */
[----:B------:R-:W-:Y:S01]  /*4630*/  FFMA R17, R17, UR71, R16 ;  /* 0x0000004711117c23 */ /* 0x000fe20008000010 */
[----:B------:R-:W0:Y:S03]  /*4640*/  LDCU.128 UR68, c[0x3][0x1b0] ;  /* 0x00c03600ff4477ac */ /* 0x000e260008000c00 */
[----:B----4-:R-:W-:-:S02]  /*4650*/  FFMA R4, R4, UR72, R17 ;  /* 0x0000004804047c23 */ /* 0x010fc40008000011 */
[----:B------:R-:W-:Y:S02]  /*4660*/  LDS.64 R16, [R2+0x8a8] ;  /* 0x0008a80002107984 */ /* 0x000fe40000000a00 */
[----:B------:R-:W-:-:S04]  /*4670*/  FFMA R5, R5, UR73, R4 ;  /* 0x0000004905057c23 */ /* 0x000fc80008000004 */
[----:B------:R-:W-:-:S04]  /*4680*/  FFMA R6, R6, UR74, R5 ;  /* 0x0000004a06067c23 */ /* 0x000fc80008000005 */
[----:B------:R-:W-:Y:S01]  /*4690*/  FFMA R7, R7, UR75, R6 ;  /* 0x0000004b07077c23 */ /* 0x000fe20008000006 */
[----:B------:R-:W1:Y:S03]  /*46a0*/  LDCU.128 UR72, c[0x3][0x1c0] ;  /* 0x00c03800ff4877ac */ /* 0x000e660008000c00 */
[----:B0-----:R-:W-:-:S04]  /*46b0*/  FFMA R12, R12, UR68, R7 ;  /* 0x000000440c0c7c23 */ /* 0x001fc80008000007 */
[----:B------:R-:W-:Y:S02]  /*46c0*/  FFMA R5, R13, UR69, R12 ;  /* 0x000000450d057c23 */ /* 0x000fe4000800000c */
[----:B------:R-:W0:Y:S02]  /*46d0*/  LDS.64 R12, [R2+0x7a0] ;  /* 0x0007a000020c7984 */ /* 0x000e240000000a00 */
[----:B------:R-:W-:Y:S02]  /*46e0*/  FFMA R14, R14, UR70, R5 ;  /* 0x000000460e0e7c23 */ /* 0x000fe40008000005 */
[----:B------:R-:W2:Y:S02]  /*46f0*/  LDS.128 R4, [R2+0x8b0] ;  /* 0x0008b00002047984 */ /* 0x000ea40000000c00 */
[----:B------:R-:W-:Y:S01]  /*4700*/  FFMA R15, R15, UR71, R14 ;  /* 0x000000470f0f7c23 */ /* 0x000fe2000800000e */
[----:B------:R-:W0:Y:S03]  /*4710*/  LDCU.128 UR68, c[0x3][0x1d0] ;  /* 0x00c03a00ff4477ac */ /* 0x000e260008000c00 */
[----:B-1----:R-:W-:-:S04]  /*4720*/  FFMA R8, R8, UR72, R15 ;  /* 0x0000004808087c23 */ /* 0x002fc8000800000f */
[----:B------:R-:W-:-:S04]  /*4730*/  FFMA R9, R9, UR73, R8 ;  /* 0x0000004909097c23 */ /* 0x000fc80008000008 */
[----:B------:R-:W-:-:S04]  /*4740*/  FFMA R10, R10, UR74, R9 ;  /* 0x0000004a0a0a7c23 */ /* 0x000fc80008000009 */
[----:B------:R-:W-:Y:S01]  /*4750*/  FFMA R11, R11, UR75, R10 ;  /* 0x0000004b0b0b7c23 */ /* 0x000fe2000800000a */
[----:B------:R-:W1:Y:S03]  /*4760*/  LDCU.128 UR72, c[0x3][0x1e0] ;  /* 0x00c03c00ff4877ac */ /* 0x000e660008000c00 */
[----:B0-----:R-:W-:-:S04]  /*4770*/  FFMA R12, R12, UR68, R11 ;  /* 0x000000440c0c7c23 */ /* 0x001fc8000800000b */
[----:B------:R-:W-:Y:S02]  /*4780*/  FFMA R9, R13, UR69, R12 ;  /* 0x000000450d097c23 */ /* 0x000fe4000800000c */
[----:B------:R-:W0:Y:S02]  /*4790*/  LDS.128 R12, [R2+0x8c0] ;  /* 0x0008c000020c7984 */ /* 0x000e240000000c00 */
[----:B------:R-:W-:Y:S02]  /*47a0*/  FFMA R9, R18, UR70, R9 ;  /* 0x0000004612097c23 */ /* 0x000fe40008000009 */
[----:B------:R-:W-:Y:S02]  /*47b0*/  LDS.64 R18, [R2+0x9e8] ;  /* 0x0009e80002127984 */ /* 0x000fe40000000a00 */
[----:B------:R-:W-:Y:S01]  /*47c0*/  FFMA R16, R16, UR71, R9 ;  /* 0x0000004710107c23 */ /* 0x000fe20008000009 */
[----:B------:R-:W3:Y:S01]  /*47d0*/  LDCU.128 UR68, c[0x3][0x1f0] ;  /* 0x00c03e00ff4477ac */ /* 0x000ee20008000c00 */
[----:B------:R-:W4:Y:S02]  /*47e0*/  LDS.128 R8, [R2+0x8d0] ;  /* 0x0008d00002087984 */ /* 0x000f240000000c00 */
[----:B-1----:R-:W-:-:S04]  /*47f0*/  FFMA R17, R17, UR72, R16 ;  /* 0x0000004811117c23 */ /* 0x002fc80008000010 */
[----:B--2---:R-:W-:Y:S02]  /*4800*/  FFMA R4, R4, UR73, R17 ;  /* 0x0000004904047c23 */ /* 0x004fe40008000011 */
[----:B------:R-:W1:Y:S02]  /*4810*/  LDS.64 R16, [R2+0x8e0] ;  /* 0x0008e00002107984 */ /* 0x000e640000000a00 */
[----:B------:R-:W-:-:S04]  /*4820*/  FFMA R5, R5, UR74, R4 ;  /* 0x0000004a05057c23 */ /* 0x000fc80008000004 */
[----:B------:R-:W-:Y:S01]  /*4830*/  FFMA R6, R6, UR75, R5 ;  /* 0x0000004b06067c23 */ /* 0x000fe20008000005 */
[----:B------:R-:W2:Y:S03]  /*4840*/  LDCU.128 UR72, c[0x3][0x200] ;  /* 0x00c04000ff4877ac */ /* 0x000ea60008000c00 */
[----:B---3--:R-:W-:-:S04]  /*4850*/  FFMA R7, R7, UR68, R6 ;  /* 0x0000004407077c23 */ /* 0x008fc80008000006 */
[----:B0-----:R-:W-:Y:S02]  /*4860*/  FFMA R12, R12, UR69, R7 ;  /* 0x000000450c0c7c23 */ /* 0x001fe40008000007 */
[----:B------:R-:W-:Y:S02]  /*4870*/  LDS.128 R4, [R2+0x9f0] ;  /* 0x0009f00002047984 */ /* 0x000fe40000000c00 */
[----:B------:R-:W-:Y:S02]  /*4880*/  FFMA R13, R13, UR70, R12 ;  /* 0x000000460d0d7c23 */ /* 0x000fe4000800000c */
[----:B------:R-:W0:Y:S02]  /*4890*/  LDS R12, [R2+0x8e8] ;  /* 0x0008e800020c7984 */ /* 0x000e240000000800 */
[----:B------:R-:W-:Y:S01]  /*48a0*/  FFMA R14, R14, UR71, R13 ;  /* 0x000000470e0e7c23 */ /* 0x000fe2000800000d */
[----:B------:R-:W3:Y:S03]  /*48b0*/  LDCU.128 UR68, c[0x3][0x210] ;  /* 0x00c04200ff4477ac */ /* 0x000ee60008000c00 */
[----:B--2---:R-:W-:-:S04]  /*48c0*/  FFMA R15, R15, UR72, R14 ;  /* 0x000000480f0f7c23 */ /* 0x004fc8000800000e */
[----:B----4-:R-:W-:-:S04]  /*48d0*/  FFMA R8, R8, UR73, R15 ;  /* 0x0000004908087c23 */ /* 0x010fc8000800000f */
[----:B------:R-:W-:-:S04]  /*48e0*/  FFMA R9, R9, UR74, R8 ;  /* 0x0000004a09097c23 */ /* 0x000fc80008000008 */
[----:B------:R-:W-:Y:S01]  /*48f0*/  FFMA R10, R10, UR75, R9 ;  /* 0x0000004b0a0a7c23 */ /* 0x000fe20008000009 */
[----:B------:R-:W2:Y:S03]  /*4900*/  LDCU.128 UR72, c[0x3][0x220] ;  /* 0x00c04400ff4877ac */ /* 0x000ea60008000c00 */
[----:B---3--:R-:W-:-:S04]  /*4910*/  FFMA R11, R11, UR68, R10 ;  /* 0x000000440b0b7c23 */ /* 0x008fc8000800000a */
[----:B-1----:R-:W-:Y:S02]  /*4920*/  FFMA R16, R16, UR69, R11 ;  /* 0x0000004510107c23 */ /* 0x002fe4000800000b */
[----:B------:R-:W-:Y:S02]  /*4930*/  LDS.128 R8, [R2+0xa10] ;  /* 0x000a100002087984 */ /* 0x000fe40000000c00 */
[----:B------:R-:W-:-:S04]  /*4940*/  FFMA R17, R17, UR70, R16 ;  /* 0x0000004611117c23 */ /* 0x000fc80008000010 */
[----:B0-----:R-:W-:Y:S01]  /*4950*/  FFMA R17, R12, UR71, R17 ;  /* 0x000000470c117c23 */ /* 0x001fe20008000011 */
[----:B------:R-:W0:Y:S01]  /*4960*/  LDCU.128 UR68, c[0x3][0x230] ;  /* 0x00c04600ff4477ac */ /* 0x000e220008000c00 */
[----:B------:R-:W1:Y:S02]  /*4970*/  LDS.128 R12, [R2+0xa00] ;  /* 0x000a0000020c7984 */ /* 0x000e640000000c00 */
[----:B--2---:R-:W-:Y:S02]  /*4980*/  FFMA R18, R18, UR72, R17 ;  /* 0x0000004812127c23 */ /* 0x004fe40008000011 */
[----:B------:R-:W-:Y:S02]  /*4990*/  LDS.64 R16, [R2+0xb28] ;  /* 0x000b280002107984 */ /* 0x000fe40000000a00 */
[----:B------:R-:W-:Y:S02]  /*49a0*/  FFMA R19, R19, UR73, R18 ;  /* 0x0000004913137c23 */ /* 0x000fe40008000012 */
[----:B------:R-:W-:Y:S02]  /*49b0*/  LDS R18, [R2+0xca8] ;  /* 0x000ca80002127984 */ /* 0x000fe40000000800 */
[----:B------:R-:W-:-:S04]  /*49c0*/  FFMA R4, R4, UR74, R19 ;  /* 0x0000004a04047c23 */ /* 0x000fc80008000013 */
[----:B------:R-:W-:Y:S01]  /*49d0*/  FFMA R5, R5, UR75, R4 ;  /* 0x0000004b05057c23 */ /* 0x000fe20008000004 */
[----:B------:R-:W2:Y:S03]  /*49e0*/  LDCU.128 UR72, c[0x3][0x240] ;  /* 0x00c04800ff4877ac */ /* 0x000ea60008000c00 */
[----:B0-----:R-:W-:-:S04]  /*49f0*/  FFMA R6, R6, UR68, R5 ;  /* 0x0000004406067c23 */ /* 0x001fc80008000005 */
[----:B------:R-:W-:-:S04]  /*4a00*/  FFMA R7, R7, UR69, R6 ;  /* 0x0000004507077c23 */ /* 0x000fc80008000006 */
[----:B-1----:R-:W-:-:S04]  /*4a10*/  FFMA R12, R12, UR70, R7 ;  /* 0x000000460c0c7c23 */ /* 0x002fc80008000007 */
[----:B------:R-:W-:Y:S01]  /*4a20*/  FFMA R5, R13, UR71, R12 ;  /* 0x000000470d057c23 */ /* 0x000fe2000800000c */
[----:B------:R-:W0:Y:S01]  /*4a30*/  LDCU.128 UR68, c[0x3][0x250] ;  /* 0x00c04a00ff4477ac */ /* 0x000e220008000c00 */
[----:B------:R-:W1:Y:S02]  /*4a40*/  LDS.64 R12, [R2+0xa20] ;  /* 0x000a2000020c7984 */ /* 0x000e640000000a00 */
[----:B--2---:R-:W-:Y:S02]  /*4a50*/  FFMA R14, R14, UR72, R5 ;  /* 0x000000480e0e7c23 */ /* 0x004fe40008000005 */
[----:B------:R-:W-:Y:S02]  /*4a60*/  LDS.128 R4, [R2+0xb30] ;  /* 0x000b300002047984 */ /* 0x000fe40000000c00 */
[----:B------:R-:W-:Y:S02]  /*4a70*/  FFMA R15, R15, UR73, R14 ;  /* 0x000000490f0f7c23 */ /* 0x000fe4000800000e */
[----:B------:R-:W2:Y:S02]  /*4a80*/  LDS R14, [R2+0xa28] ;  /* 0x000a2800020e7984 */ /* 0x000ea40000000800 */
[----:B------:R-:W-:-:S04]  /*4a90*/  FFMA R8, R8, UR74, R15 ;  /* 0x0000004a08087c23 */ /* 0x000fc8000800000f */
[----:B------:R-:W-:Y:S01]  /*4aa0*/  FFMA R9, R9, UR75, R8 ;  /* 0x0000004b09097c23 */ /* 0x000fe20008000008 */
[----:B------:R-:W2:Y:S03]  /*4ab0*/  LDCU.128 UR72, c[0x3][0x260] ;  /* 0x00c04c00ff4877ac */ /* 0x000ea60008000c00 */
[----:B0-----:R-:W-:-:S04]  /*4ac0*/  FFMA R10, R10, UR68, R9 ;  /* 0x000000440a0a7c23 */ /* 0x001fc80008000009 */
[----:B------:R-:W-:-:S04]  /*4ad0*/  FFMA R11, R11, UR69, R10 ;  /* 0x000000450b0b7c23 */ /* 0x000fc8000800000a */
[----:B-1----:R-:W-:-:S04]  /*4ae0*/  FFMA R12, R12, UR70, R11 ;  /* 0x000000460c0c7c23 */ /* 0x002fc8000800000b */
[----:B------:R-:W-:Y:S01]  /*4af0*/  FFMA R13, R13, UR71, R12 ;  /* 0x000000470d0d7c23 */ /* 0x000fe2000800000c */
[----:B------:R-:W0:Y:S03]  /*4b00*/  LDCU.128 UR68, c[0x3][0x270] ;  /* 0x00c04e00ff4477ac */ /* 0x000e260008000c00 */
[----:B--2---:R-:W-:Y:S02]  /*4b10*/  FFMA R9, R14, UR72, R13 ;  /* 0x000000480e097c23 */ /* 0x004fe4000800000d */
        /* <DEDUP_REMOVED lines=162> */
[----:B------:R-:W-:-:S04]  /*5540*/  FFMA R9, R18, UR70, R9 ;  /* 0x0000004612097c23 */ /* 0x000fc80008000009 */
        /* <DEDUP_REMOVED lines=12> */
[----:B------:R-:W-:-:S04]  /*5610*/  FFMA R13, R13, UR70, R12 ;  /* 0x000000460d0d7c23 */ /* 0x000fc8000800000c */
[----:B------:R-:W-:Y:S01]  /*5620*/  FFMA R14, R14, UR71, R13 ;  /* 0x000000470e0e7c23 */ /* 0x000fe2000800000d */
[----:B------:R-:W0:Y:S01]  /*5630*/  LDCU.128 UR68, c[0x3][0x430] ;  /* 0x00c08600ff4477ac */ /* 0x000e220008000c00 */
[----:B------:R-:W-:Y:S02]  /*5640*/  LDS.64 R12, [R2+0x13e8] ;  /* 0x0013e800020c7984 */ /* 0x000fe40000000a00 */
[----:B--2---:R-:W-:Y:S02]  /*5650*/  FFMA R15, R15, UR72, R14 ;  /* 0x000000480f0f7c23 */ /* 0x004fe4000800000e */
[----:B------:R-:W2:Y:S02]  /*5660*/  LDS R14, [R2+0x12e8] ;  /* 0x0012e800020e7984 */ /* 0x000ea40000000800 */
[----:B----4-:R-:W-:-:S04]  /*5670*/  FFMA R8, R8, UR73, R15 ;  /* 0x0000004908087c23 */ /* 0x010fc8000800000f */
[----:B------:R-:W-:-:S04]  /*5680*/  FFMA R9, R9, UR74, R8 ;  /* 0x0000004a09097c23 */ /* 0x000fc80008000008 */
[----:B------:R-:W-:Y:S01]  /*5690*/  FFMA R10, R10, UR75, R9 ;  /* 0x0000004b0a0a7c23 */ /* 0x000fe20008000009 */
[----:B------:R-:W3:Y:S03]  /*56a0*/  LDCU.128 UR72, c[0x3][0x440] ;  /* 0x00c08800ff4877ac */ /* 0x000ee60008000c00 */
[----:B0-----:R-:W-:-:S04]  /*56b0*/  FFMA R11, R11, UR68, R10 ;  /* 0x000000440b0b7c23 */ /* 0x001fc8000800000a */
[----:B-1----:R-:W-:Y:S02]  /*56c0*/  FFMA R16, R16, UR69, R11 ;  /* 0x0000004510107c23 */ /* 0x002fe4000800000b */
[----:B------:R-:W0:Y:S02]  /*56d0*/  LDS.128 R8, [R2+0x1400] ;  /* 0x0014000002087984 */ /* 0x000e240000000c00 */
[----:B------:R-:W-:-:S04]  /*56e0*/  FFMA R17, R17, UR70, R16 ;  /* 0x0000004611117c23 */ /* 0x000fc80008000010 */
[----:B--2---:R-:W-:Y:S01]  /*56f0*/  FFMA R17, R14, UR71, R17 ;  /* 0x000000470e117c23 */ /* 0x004fe20008000011 */
[----:B------:R-:W1:Y:S03]  /*5700*/  LDCU.128 UR68, c[0x3][0x450] ;  /* 0x00c08a00ff4477ac */ /* 0x000e660008000c00 */
[----:B---3--:R-:W-:-:S04]  /*5710*/  FFMA R12, R12, UR72, R17 ;  /* 0x000000480c0c7c23 */ /* 0x008fc80008000011 */
[----:B------:R-:W-:-:S04]  /*5720*/  FFMA R13, R13, UR73, R12 ;  /* 0x000000490d0d7c23 */ /* 0x000fc8000800000c */
[----:B------:R-:W-:Y:S02]  /*5730*/  FFMA R4, R4, UR74, R13 ;  /* 0x0000004a04047c23 */ /* 0x000fe4000800000d */
[----:B------:R-:W2:Y:S02]  /*5740*/  LDS.128 R12, [R2+0x1410] ;  /* 0x00141000020c7984 */ /* 0x000ea40000000c00 */
[----:B------:R-:W-:Y:S01]  /*5750*/  FFMA R5, R5, UR75, R4 ;  /* 0x0000004b05057c23 */ /* 0x000fe20008000004 */
[----:B------:R-:W3:Y:S03]  /*5760*/  LDCU.128 UR72, c[0x3][0x460] ;  /* 0x00c08c00ff4877ac */ /* 0x000ee60008000c00 */
[----:B-1----:R-:W-:Y:S02]  /*5770*/  FFMA R6, R6, UR68, R5 ;  /* 0x0000004406067c23 */ /* 0x002fe40008000005 */
[----:B------:R-:W1:Y:S02]  /*5780*/  LDS.64 R4, [R2+0x1420] ;  /* 0x0014200002047984 */ /* 0x000e640000000a00 */
[----:B------:R-:W-:-:S02]  /*5790*/  FFMA R7, R7, UR69, R6 ;  /* 0x0000004507077c23 */ /* 0x000fc40008000006 */
[----:B------:R-:W4:Y:S02]  /*57a0*/  LDS R6, [R2+0x1428] ;  /* 0x0014280002067984 */ /* 0x000f240000000800 */
[----:B0-----:R-:W-:-:S04]  /*57b0*/  FFMA R8, R8, UR70, R7 ;  /* 0x0000004608087c23 */ /* 0x001fc80008000007 */
[----:B------:R-:W-:Y:S01]  /*57c0*/  FFMA R9, R9, UR71, R8 ;  /* 0x0000004709097c23 */ /* 0x000fe20008000008 */
[----:B------:R-:W0:Y:S03]  /*57d0*/  LDCU.128 UR68, c[0x3][0x470] ;  /* 0x00c08e00ff4477ac */ /* 0x000e260008000c00 */
[----:B---3--:R-:W-:Y:S01]  /*57e0*/  FFMA R10, R10, UR72, R9 ;  /* 0x000000480a0a7c23 */ /* 0x008fe20008000009 */
[----:B------:R-:W4:Y:S03]  /*57f0*/  LDCU UR72, c[0x3][0x480] ;  /* 0x00c09000ff4877ac */ /* 0x000f260008000800 */
[----:B------:R-:W-:-:S04]  /*5800*/  FFMA R11, R11, UR73, R10 ;  /* 0x000000490b0b7c23 */ /* 0x000fc8000800000a */
[----:B--2---:R-:W-:-:S04]  /*5810*/  FFMA R12, R12, UR74, R11 ;  /* 0x0000004a0c0c7c23 */ /* 0x004fc8000800000b */
[----:B------:R-:W-:-:S04]  /*5820*/  FFMA R13, R13, UR75, R12 ;  /* 0x0000004b0d0d7c23 */ /* 0x000fc8000800000c */
[----:B0-----:R-:W-:-:S04]  /*5830*/  FFMA R14, R14, UR68, R13 ;  /* 0x000000440e0e7c23 */ /* 0x001fc8000800000d */
[----:B------:R-:W-:-:S04]  /*5840*/  FFMA R15, R15, UR69, R14 ;  /* 0x000000450f0f7c23 */ /* 0x000fc8000800000e */
[----:B-1----:R-:W-:-:S04]  /*5850*/  FFMA R4, R4, UR70, R15 ;  /* 0x0000004604047c23 */ /* 0x002fc8000800000f */
[----:B------:R-:W-:Y:S01]  /*5860*/  FFMA R7, R5, UR71, R4 ;  /* 0x0000004705077c23 */ /* 0x000fe20008000004 */
[----:B------:R-:W-:-:S04]  /*5870*/  IMAD.WIDE R4, R29, 0x4, R26 ;  /* 0x000000041d047825 */ /* 0x000fc800078e021a */
[----:B----4-:R-:W-:-:S05]  /*5880*/  FFMA R7, R6, UR72, R7 ;  /* 0x0000004806077c23 */ /* 0x010fca0008000007 */
[----:B------:R2:W-:Y:S02]  /*5890*/  STG.E desc[UR76][R4.64], R7 ;  /* 0x0000000704007986 */ /* 0x0005e4000c10194c */
.L_x_15:
[----:B------:R-:W-:Y:S05]  /*58a0*/  BSYNC.RECONVERGENT B1 ;  /* 0x0000000000017941 */ /* 0x000fea0003800200 */
.L_x_14:
[----:B------:R-:W-:-:S04]  /*58b0*/  IADD3 R29, PT, PT, R23, 0x3, RZ ;  /* 0x00000003171d7810 */ /* 0x000fc80007ffe0ff */
[----:B------:R-:W-:-:S13]  /*58c0*/  ISETP.GE.AND P0, PT, R29, R0, PT ;  /* 0x000000001d00720c */ /* 0x000fda0003f06270 */
[----:B------:R-:W-:Y:S05]  /*58d0*/  @P0 BRA `(.L_x_9) ;  /* 0x0000001c000c0947 */ /* 0x000fea0003800000 */
[----:B012---:R-:W0:Y:S01]  /*58e0*/  LDS R4, [R2+-0x14] ;  /* 0xffffec0002047984 */ /* 0x007e220000000800 */
[----:B------:R-:W1:Y:S01]  /*58f0*/  LDCU.128 UR72, c[0x3][0x100] ;  /* 0x00c02000ff4877ac */ /* 0x000e620008000c00 */
[----:B------:R-:W-:Y:S02]  /*5900*/  IMAD R3, R3, R0, R29 ;  /* 0x0000000003037224 */ /* 0x000fe400078e021d */
[----:B------:R-:W2:Y:S01]  /*5910*/  LDS.128 R12, [R2+-0x10] ;  /* 0xfffff000020c7984 */ /* 0x000ea20000000c00 */
[----:B------:R-:W3:Y:S03]  /*5920*/  LDCU.128 UR68, c[0x3][0x110] ;  /* 0x00c02200ff4477ac */ /* 0x000ee60008000c00 */
[----:B------:R-:W4:Y:S04]  /*5930*/  LDS.128 R16, [R2] ;  /* 0x0000000002107984 */ /* 0x000f280000000c00 */
[----:B------:R-:W5:Y:S04]  /*5940*/  LDS.128 R8, [R2+0x10] ;  /* 0x0000100002087984 */ /* 0x000f680000000c00 */
[----:B------:R-:W-:Y:S04]  /*5950*/  LDS R24, [R2+0x2c] ;  /* 0x00002c0002187984 */ /* 0x000fe80000000800 */
[----:B------:R-:W-:Y:S01]  /*5960*/  LDS R22, [R2+0x12c] ;  /* 0x00012c0002167984 */ /* 0x000fe20000000800 */
[----:B0-----:R-:W-:-:S04]  /*5970*/  FFMA R5, R4, UR4, RZ ;  /* 0x0000000404057c23 */ /* 0x001fc800080000ff */
[----:B--2---:R-:W-:Y:S02]  /*5980*/  FFMA R12, R12, UR5, R5 ;  /* 0x000000050c0c7c23 */ /* 0x004fe40008000005 */
[----:B------:R-:W0:Y:S02]  /*5990*/  LDS.128 R4, [R2+0x20] ;  /* 0x0000200002047984 */ /* 0x000e240000000c00 */
[----:B------:R-:W-:-:S04]  /*59a0*/  FFMA R13, R13, UR6, R12 ;  /* 0x000000060d0d7c23 */ /* 0x000fc8000800000c */
[----:B------:R-:W-:-:S04]  /*59b0*/  FFMA R14, R14, UR7, R13 ;  /* 0x000000070e0e7c23 */ /* 0x000fc8000800000d */
[----:B------:R-:W-:-:S04]  /*59c0*/  FFMA R15, R15, UR8, R14 ;  /* 0x000000080f0f7c23 */ /* 0x000fc8000800000e */
        /* <DEDUP_REMOVED lines=10> */
[----:B0-----:R-:W-:Y:S02]  /*5a70*/  FFMA R4, R4, UR17, R11 ;  /* 0x0000001104047c23 */ /* 0x001fe4000800000b */
[----:B------:R-:W0:Y:S02]  /*5a80*/  LDS.128 R8, [R2+0x150] ;  /* 0x0001500002087984 */ /* 0x000e240000000c00 */
[----:B------:R-:W-:-:S04]  /*5a90*/  FFMA R5, R5, UR18, R4 ;  /* 0x0000001205057c23 */ /* 0x000fc80008000004 */
[----:B------:R-:W-:-:S04]  /*5aa0*/  FFMA R5, R6, UR19, R5 ;  /* 0x0000001306057c23 */ /* 0x000fc80008000005 */
[----:B------:R-:W-:Y:S02]  /*5ab0*/  FFMA R5, R24, UR20, R5 ;  /* 0x0000001418057c23 */ /* 0x000fe40008000005 */
[----:B------:R-:W-:Y:S02]  /*5ac0*/  LDS R24, [R2+0x2ac] ;  /* 0x0002ac0002187984 */ /* 0x000fe40000000800 */
[----:B------:R-:W-:Y:S02]  /*5ad0*/  FFMA R5, R22, UR21, R5 ;  /* 0x0000001516057c23 */ /* 0x000fe40008000005 */
[----:B------:R-:W-:Y:S02]  /*5ae0*/  LDS R22, [R2+0x26c] ;  /* 0x00026c0002167984 */ /* 0x000fe40000000800 */
[----:B--2---:R-:W-:Y:S02]  /*5af0*/  FFMA R12, R12, UR22, R5 ;  /* 0x000000160c0c7c23 */ /* 0x004fe40008000005 */
[----:B------:R-:W2:Y:S02]  /*5b00*/  LDS.128 R4, [R2+0x160] ;  /* 0x0001600002047984 */ /* 0x000ea40000000c00 */
[----:B------:R-:W-:-:S04]  /*5b10*/  FFMA R13, R13, UR23, R12 ;  /* 0x000000170d0d7c23 */ /* 0x000fc8000800000c */
[----:B------:R-:W-:-:S04]  /*5b20*/  FFMA R14, R14, UR24, R13 ;  /* 0x000000180e0e7c23 */ /* 0x000fc8000800000d */
[----:B------:R-:W-:-:S04]  /*5b30*/  FFMA R15, R15, UR25, R14 ;  /* 0x000000190f0f7c23 */ /* 0x000fc8000800000e */
[----:B----4-:R-:W-:Y:S02]  /*5b40*/  FFMA R16, R16, UR26, R15 ;  /* 0x0000001a10107c23 */ /* 0x010fe4000800000f */
[----:B------:R-:W-:Y:S02]  /*5b50*/  LDS.128 R12, [R2+0x270] ;  /* 0x00027000020c7984 */ /* 0x000fe40000000c00 */
[----:B------:R-:W-:Y:S02]  /*5b60*/  FFMA R17, R17, UR27, R16 ;  /* 0x0000001b11117c23 */ /* 0x000fe40008000010 */
[----:B------:R-:W4:Y:S02]  /*5b70*/  LDS R16, [R2+0x16c] ;  /* 0x00016c0002107984 */ /* 0x000f240000000800 */
[----:B------:R-:W-:-:S04]  /*5b80*/  FFMA R18, R18, UR28, R17 ;  /* 0x0000001c12127c23 */ /* 0x000fc80008000011 */
[----:B------:R-:W-:-:S04]  /*5b90*/  FFMA R19, R19, UR29, R18 ;  /* 0x0000001d13137c23 */ /* 0x000fc80008000012 */
        /* <DEDUP_REMOVED lines=8> */
[----:B----4-:R-:W-:Y:S02]  /*5c20*/  FFMA R5, R16, UR37, R5 ;  /* 0x0000002510057c23 */ /* 0x010fe40008000005 */
[----:B------:R-:W2:Y:S02]  /*5c30*/  LDS.128 R16, [R2+0x290] ;  /* 0x0002900002107984 */ /* 0x000ea40000000c00 */
[----:B------:R-:W-:Y:S02]  /*5c40*/  FFMA R5, R22, UR38, R5 ;  /* 0x0000002616057c23 */ /* 0x000fe40008000005 */
[----:B------:R-:W-:Y:S02]  /*5c50*/  LDS R22, [R2+0x3ac] ;  /* 0x0003ac0002167984 */ /* 0x000fe40000000800 */
[----:B------:R-:W-:Y:S02]  /*5c60*/  FFMA R12, R12, UR39, R5 ;  /* 0x000000270c0c7c23 */ /* 0x000fe40008000005 */
[----:B------:R-:W4:Y:S02]  /*5c70*/  LDS.128 R4, [R2+0x2a0] ;  /* 0x0002a00002047984 */ /* 0x000f240000000c00 */
[----:B------:R-:W-:-:S04]  /*5c80*/  FFMA R13, R13, UR40, R12 ;  /* 0x000000280d0d7c23 */ /* 0x000fc8000800000c */
[----:B------:R-:W-:-:S04]  /*5c90*/  FFMA R14, R14, UR41, R13 ;  /* 0x000000290e0e7c23 */ /* 0x000fc8000800000d */
[----:B------:R-:W-:-:S04]  /*5ca0*/  FFMA R15, R15, UR42, R14 ;  /* 0x0000002a0f0f7c23 */ /* 0x000fc8000800000e */
[----:B0-----:R-:W-:-:S04]  /*5cb0*/  FFMA R8, R8, UR43, R15 ;  /* 0x0000002b08087c23 */ /* 0x001fc8000800000f */
[----:B------:R-:W-:-:S04]  /*5cc0*/  FFMA R9, R9, UR44, R8 ;  /* 0x0000002c09097c23 */ /* 0x000fc80008000008 */
[----:B------:R-:W-:-:S04]  /*5cd0*/  FFMA R10, R10, UR45, R9 ;  /* 0x0000002d0a0a7c23 */ /* 0x000fc80008000009 */
[----:B------:R-:W-:Y:S02]  /*5ce0*/  FFMA R13, R11, UR46, R10 ;  /* 0x0000002e0b0d7c23 */ /* 0x000fe4000800000a */
[----:B------:R-:W0:Y:S02]  /*5cf0*/  LDS.128 R8, [R2+0x3b0] ;  /* 0x0003b00002087984 */ /* 0x000e240000000c00 */
[----:B--2---:R-:W-:Y:S02]  /*5d00*/  FFMA R16, R16, UR47, R13 ;  /* 0x0000002f10107c23 */ /* 0x004fe4000800000d */
[----:B------:R-:W2:Y:S02]  /*5d10*/  LDS.128 R12, [R2+0x3c0] ;  /* 0x0003c000020c7984 */ /* 0x000ea40000000c00 */
[----:B------:R-:W-:-:S04]  /*5d20*/  FFMA R17, R17, UR48, R16 ;  /* 0x0000003011117c23 */ /* 0x000fc80008000010 */
[----:B------:R-:W-:-:S04]  /*5d30*/  FFMA R18, R18, UR49, R17 ;  /* 0x0000003112127c23 */ /* 0x000fc80008000011 */
[----:B------:R-:W-:-:S04]  /*5d40*/  FFMA R19, R19, UR50, R18 ;  /* 0x0000003213137c23 */ /* 0x000fc80008000012 */
[----:B----4-:R-:W-:-:S04]  /*5d50*/  FFMA R4, R4, UR51, R19 ;  /* 0x0000003304047c23 */ /* 0x010fc80008000013 */
[----:B------:R-:W-:-:S04]  /*5d60*/  FFMA R5, R5, UR52, R4 ;  /* 0x0000003405057c23 */ /* 0x000fc80008000004 */
[----:B------:R-:W-:-:S04]  /*5d70*/  FFMA R5, R6, UR53, R5 ;  /* 0x0000003506057c23 */ /* 0x000fc80008000005 */
[----:B------:R-:W-:Y:S02]  /*5d80*/  FFMA R17, R24, UR54, R5 ;  /* 0x0000003618117c23 */ /* 0x000fe40008000005 */
[----:B------:R-:W4:Y:S02]  /*5d90*/  LDS.128 R4, [R2+0x3d0] ;  /* 0x0003d00002047984 */ /* 0x000f240000000c00 */
[----:B------:R-:W-:-:S04]  /*5da0*/  FFMA R17, R22, UR55, R17 ;  /* 0x0000003716117c23 */ /* 0x000fc80008000011 */
[----:B0-----:R-:W-:Y:S02]  /*5db0*/  FFMA R8, R8, UR56, R17 ;  /* 0x0000003808087c23 */ /* 0x001fe40008000011 */
[----:B------:R-:W1:Y:S02]  /*5dc0*/  LDS.128 R16, [R2+0x3e0] ;  /* 0x0003e00002107984 */ /* 0x000e640000000c00 */
[----:B------:R-:W-:-:S04]  /*5dd0*/  FFMA R9, R9, UR57, R8 ;  /* 0x0000003909097c23 */ /* 0x000fc80008000008 */
[----:B------:R-:W-:-:S04]  /*5de0*/  FFMA R10, R10, UR58, R9 ;  /* 0x0000003a0a0a7c23 */ /* 0x000fc80008000009 */
[----:B------:R-:W-:-:S04]  /*5df0*/  FFMA R11, R11, UR59, R10 ;  /* 0x0000003b0b0b7c23 */ /* 0x000fc8000800000a */
[----:B--2---:R-:W-:Y:S02]  /*5e00*/  FFMA R12, R12, UR60, R11 ;  /* 0x0000003c0c0c7c23 */ /* 0x004fe4000800000b */
[----:B------:R-:W-:Y:S02]  /*5e10*/  LDS.128 R8, [R2+0x4f0] ;  /* 0x0004f00002087984 */ /* 0x000fe40000000c00 */
[----:B------:R-:W-:Y:S02]  /*5e20*/  FFMA R13, R13, UR61, R12 ;  /* 0x0000003d0d0d7c23 */ /* 0x000fe4000800000c */
[----:B------:R-:W0:Y:S02]  /*5e30*/  LDS R12, [R2+0x3ec] ;  /* 0x0003ec00020c7984 */ /* 0x000e240000000800 */
[----:B------:R-:W-:Y:S02]  /*5e40*/  FFMA R14, R14, UR62, R13 ;  /* 0x0000003e0e0e7c23 */ /* 0x000fe4000800000d */
[----:B------:R-:W3:Y:S02]  /*5e50*/  LDS R13, [R2+0x4ec] ;  /* 0x0004ec00020d7984 */ /* 0x000ee40000000800 */
[----:B------:R-:W-:-:S04]  /*5e60*/  FFMA R15, R15, UR63, R14 ;  /* 0x0000003f0f0f7c23 */ /* 0x000fc8000800000e */
[----:B----4-:R-:W-:-:S04]  /*5e70*/  FFMA R4, R4, UR64, R15 ;  /* 0x0000004004047c23 */ /* 0x010fc8000800000f */
[----:B------:R-:W-:-:S04]  /*5e80*/  FFMA R5, R5, UR65, R4 ;  /* 0x0000004105057c23 */ /* 0x000fc80008000004 */
[----:B------:R-:W-:-:S04]  /*5e90*/  FFMA R6, R6, UR66, R5 ;  /* 0x0000004206067c23 */ /* 0x000fc80008000005 */
[----:B------:R-:W-:-:S04]  /*5ea0*/  FFMA R7, R7, UR67, R6 ;  /* 0x0000004307077c23 */ /* 0x000fc80008000006 */
[----:B-1----:R-:W-:Y:S02]  /*5eb0*/  FFMA R16, R16, UR72, R7 ;  /* 0x0000004810107c23 */ /* 0x002fe40008000007 */
[----:B------:R-:W1:Y:S02]  /*5ec0*/  LDS.128 R4, [R2+0x500] ;  /* 0x0005000002047984 */ /* 0x000e640000000c00 */
[----:B------:R-:W-:Y:S02]  /*5ed0*/  FFMA R17, R17, UR73, R16 ;  /* 0x0000004911117c23 */ /* 0x000fe40008000010 */
[----:B------:R-:W-:Y:S02]  /*5ee0*/  LDS R16, [R2+0x52c] ;  /* 0x00052c0002107984 */ /* 0x000fe40000000800 */
[----:B------:R-:W-:-:S04]  /*5ef0*/  FFMA R17, R18, UR74, R17 ;  /* 0x0000004a12117c23 */ /* 0x000fc80008000011 */
[----:B0-----:R-:W-:Y:S01]  /*5f00*/  FFMA R12, R12, UR75, R17 ;  /* 0x0000004b0c0c7c23 */ /* 0x001fe20008000011 */
[----:B------:R-:W0:Y:S01]  /*5f10*/  LDCU.128 UR72, c[0x3][0x120] ;  /* 0x00c02400ff4877ac */ /* 0x000e220008000c00 */
[----:B------:R-:W-:Y:S02]  /*5f20*/  LDS R17, [R2+0x9ec] ;  /* 0x0009ec0002117984 */ /* 0x000fe40000000800 */
[----:B---3--:R-:W-:-:S04]  /*5f30*/  FFMA R13, R13, UR68, R12 ;  /* 0x000000440d0d7c23 */ /* 0x008fc8000800000c */
[----:B------:R-:W-:Y:S02]  /*5f40*/  FFMA R8, R8, UR69, R13 ;  /* 0x0000004508087c23 */ /* 0x000fe4000800000d */
[----:B------:R-:W2:Y:S02]  /*5f50*/  LDS.128 R12, [R2+0x510] ;  /* 0x00051000020c7984 */ /* 0x000ea40000000c00 */
[----:B------:R-:W-:-:S04]  /*5f60*/  FFMA R9, R9, UR70, R8 ;  /* 0x0000004609097c23 */ /* 0x000fc80008000008 */
[----:B------:R-:W-:Y:S01]  /*5f70*/  FFMA R10, R10, UR71, R9 ;  /* 0x000000470a0a7c23 */ /* 0x000fe20008000009 */
[----:B------:R-:W3:Y:S03]  /*5f80*/  LDCU.128 UR68, c[0x3][0x130] ;  /* 0x00c02600ff4477ac */ /* 0x000ee60008000c00 */
[----:B0-----:R-:W-:-:S04]  /*5f90*/  FFMA R11, R11, UR72, R10 ;  /* 0x000000480b0b7c23 */ /* 0x001fc8000800000a */
[----:B-1----:R-:W-:Y:S02]  /*5fa0*/  FFMA R4, R4, UR73, R11 ;  /* 0x0000004904047c23 */ /* 0x002fe4000800000b */
[----:B------:R-:W0:Y:S02]  /*5fb0*/  LDS.128 R8, [R2+0x520] ;  /* 0x0005200002087984 */ /* 0x000e240000000c00 */
[----:B------:R-:W-:-:S04]  /*5fc0*/  FFMA R5, R5, UR74, R4 ;  /* 0x0000004a05057c23 */ /* 0x000fc80008000004 */
[----:B------:R-:W-:Y:S01]  /*5fd0*/  FFMA R6, R6, UR75, R5 ;  /* 0x0000004b06067c23 */ /* 0x000fe20008000005 */
[----:B------:R-:W1:Y:S03]  /*5fe0*/  LDCU.128 UR72, c[0x3][0x140] ;  /* 0x00c02800ff4877ac */ /* 0x000e660008000c00 */
[----:B---3--:R-:W-:-:S04]  /*5ff0*/  FFMA R7, R7, UR68, R6 ;  /* 0x0000004407077c23 */ /* 0x008fc80008000006 */
[----:B--2---:R-:W-:Y:S02]  /*6000*/  FFMA R4, R12, UR69, R7 ;  /* 0x000000450c047c23 */ /* 0x004fe40008000007 */
[----:B------:R-:W2:Y:S02]  /*6010*/  LDS R12, [R2+0x62c] ;  /* 0x00062c00020c7984 */ /* 0x000ea40000000800 */
[----:B------:R-:W-:Y:S02]  /*6020*/  FFMA R13, R13, UR70, R4 ;  /* 0x000000460d0d7c23 */ /* 0x000fe40008000004 */
[----:B------:R-:W3:Y:S02]  /*6030*/  LDS.128 R4, [R2+0x630] ;  /* 0x0006300002047984 */ /* 0x000ee40000000c00 */
[----:B------:R-:W-:Y:S01]  /*6040*/  FFMA R14, R14, UR71, R13 ;  /* 0x000000470e0e7c23 */ /* 0x000fe2000800000d */
[----:B------:R-:W4:Y:S03]  /*6050*/  LDCU.128 UR68, c[0x3][0x150] ;  /* 0x00c02a00ff4477ac */ /* 0x000f260008000c00 */
[----:B-1----:R-:W-:-:S04]  /*6060*/  FFMA R15, R15, UR72, R14 ;  /* 0x000000480f0f7c23 */ /* 0x002fc8000800000e */
[----:B0-----:R-:W-:-:S04]  /*6070*/  FFMA R8, R8, UR73, R15 ;  /* 0x0000004908087c23 */ /* 0x001fc8000800000f */
[----:B------:R-:W-:-:S04]  /*6080*/  FFMA R9, R9, UR74, R8 ;  /* 0x0000004a09097c23 */ /* 0x000fc80008000008 */
[----:B------:R-:W-:Y:S01]  /*6090*/  FFMA R13, R10, UR75, R9 ;  /* 0x0000004b0a0d7c23 */ /* 0x000fe20008000009 */
[----:B------:R-:W0:Y:S01]  /*60a0*/  LDCU.128 UR72, c[0x3][0x160] ;  /* 0x00c02c00ff4877ac */ /* 0x000e220008000c00 */
[----:B------:R-:W1:Y:S02]  /*60b0*/  LDS.128 R8, [R2+0x640] ;  /* 0x0006400002087984 */ /* 0x000e640000000c00 */
[----:B----4-:R-:W-:Y:S02]  /*60c0*/  FFMA R13, R16, UR68, R13 ;  /* 0x00000044100d7c23 */ /* 0x010fe4000800000d */
[----:B------:R-:W-:Y:S02]  /*60d0*/  LDS R16, [R2+0x66c] ;  /* 0x00066c0002107984 */ /* 0x000fe40000000800 */
[----:B--2---:R-:W-:-:S04]  /*60e0*/  FFMA R13, R12, UR69, R13 ;  /* 0x000000450c0d7c23 */ /* 0x004fc8000800000d */
[----:B---3--:R-:W-:Y:S02]  /*60f0*/  FFMA R4, R4, UR70, R13 ;  /* 0x0000004604047c23 */ /* 0x008fe4000800000d */
[----:B------:R-:W2:Y:S02]  /*6100*/  LDS.128 R12, [R2+0x650] ;  /* 0x00065000020c7984 */ /* 0x000ea40000000c00 */
[----:B------:R-:W-:Y:S01]  /*6110*/  FFMA R5, R5, UR71, R4 ;  /* 0x0000004705057c23 */ /* 0x000fe20008000004 */
[----:B------:R-:W3:Y:S03]  /*6120*/  LDCU.128 UR68, c[0x3][0x170] ;  /* 0x00c02e00ff4477ac */ /* 0x000ee60008000c00 */
[----:B0-----:R-:W-:-:S04]  /*6130*/  FFMA R6, R6, UR72, R5 ;  /* 0x0000004806067c23 */ /* 0x001fc80008000005 */
[----:B------:R-:W-:-:S04]  /*6140*/  FFMA R7, R7, UR73, R6 ;  /* 0x0000004907077c23 */ /* 0x000fc80008000006 */
[----:B-1----:R-:W-:Y:S02]  /*6150*/  FFMA R8, R8, UR74, R7 ;  /* 0x0000004a08087c23 */ /* 0x002fe40008000007 */
[----:B------:R-:W0:Y:S02]  /*6160*/  LDS.128 R4, [R2+0x660] ;  /* 0x0006600002047984 */ /* 0x000e240000000c00 */
[----:B------:R-:W-:Y:S01]  /*6170*/  FFMA R9, R9, UR75, R8 ;  /* 0x0000004b09097c23 */ /* 0x000fe20008000008 */
[----:B------:R-:W1:Y:S03]  /*6180*/  LDCU.128 UR72, c[0x3][0x180] ;  /* 0x00c03000ff4877ac */ /* 0x000e660008000c00 */
[----:B---3--:R-:W-:-:S04]  /*6190*/  FFMA R10, R10, UR68, R9 ;  /* 0x000000440a0a7c23 */ /* 0x008fc80008000009 */
[----:B------:R-:W-:-:S04]  /*61a0*/  FFMA R11, R11, UR69, R10 ;  /* 0x000000450b0b7c23 */ /* 0x000fc8000800000a */
[----:B--2---:R-:W-:Y:S02]  /*61b0*/  FFMA R12, R12, UR70, R11 ;  /* 0x000000460c0c7c23 */ /* 0x004fe4000800000b */
[----:B------:R-:W-:Y:S02]  /*61c0*/  LDS.128 R8, [R2+0x770] ;  /* 0x0007700002087984 */ /* 0x000fe40000000c00 */
[----:B------:R-:W-:Y:S01]  /*61d0*/  FFMA R13, R13, UR71, R12 ;  /* 0x000000470d0d7c23 */ /* 0x000fe2000800000c */
[----:B------:R-:W2:Y:S01]  /*61e0*/  LDCU.128 UR68, c[0x3][0x190] ;  /* 0x00c03200ff4477ac */ /* 0x000ea20008000c00 */
[----:B------:R-:W3:Y:S02]  /*61f0*/  LDS R12, [R2+0x76c] ;  /* 0x00076c00020c7984 */ /* 0x000ee40000000800 */
[----:B-1----:R-:W-:-:S04]  /*6200*/  FFMA R14, R14, UR72, R13 ;  /* 0x000000480e0e7c23 */ /* 0x002fc8000800000d */
[----:B------:R-:W-:-:S04]  /*6210*/  FFMA R15, R15, UR73, R14 ;  /* 0x000000490f0f7c23 */ /* 0x000fc8000800000e */
[----:B0-----:R-:W-:-:S04]  /*6220*/  FFMA R4, R4, UR74, R15 ;  /* 0x0000004a04047c23 */ /* 0x001fc8000800000f */
[----:B------:R-:W-:Y:S01]  /*6230*/  FFMA R5, R5, UR75, R4 ;  /* 0x0000004b05057c23 */ /* 0x000fe20008000004 */
[----:B------:R-:W0:Y:S03]  /*6240*/  LDCU.128 UR72, c[0x3][0x1a0] ;  /* 0x00c03400ff4877ac */ /* 0x000e260008000c00 */
[----:B--2---:R-:W-:Y:S02]  /*6250*/  FFMA R13, R6, UR68, R5 ;  /* 0x00000044060d7c23 */ /* 0x004fe40008000005 */
[----:B------:R-:W1:Y:S02]  /*6260*/  LDS.128 R4, [R2+0x780] ;  /* 0x0007800002047984 */ /* 0x000e640000000c00 */
[----:B------:R-:W-:Y:S02]  /*6270*/  FFMA R13, R16, UR69, R13 ;  /* 0x00000045100d7c23 */ /* 0x000fe4000800000d */
[----:B------:R-:W-:Y:S02]  /*6280*/  LDS R16, [R2+0x8ec] ;  /* 0x0008ec0002107984 */ /* 0x000fe40000000800 */
[----:B---3--:R-:W-:-:S04]  /*6290*/  FFMA R13, R12, UR70, R13 ;  /* 0x000000460c0d7c23 */ /* 0x008fc8000800000d */
[----:B------:R-:W-:Y:S01]  /*62a0*/  FFMA R8, R8, UR71, R13 ;  /* 0x0000004708087c23 */ /* 0x000fe2000800000d */
[----:B------:R-:W2:Y:S01]  /*62b0*/  LDCU.128 UR68, c[0x3][0x1b0] ;  /* 0x00c03600ff4477ac */ /* 0x000ea20008000c00 */
[----:B------:R-:W3:Y:S02]  /*62c0*/  LDS.128 R12, [R2+0x790] ;  /* 0x00079000020c7984 */ /* 0x000ee40000000c00 */
[----:B0-----:R-:W-:-:S04]  /*62d0*/  FFMA R9, R9, UR72, R8 ;  /* 0x0000004809097c23 */ /* 0x001fc80008000008 */
[----:B------:R-:W-:-:S04]  /*62e0*/  FFMA R10, R10, UR73, R9 ;  /* 0x000000490a0a7c23 */ /* 0x000fc80008000009 */
[----:B------:R-:W-:-:S04]  /*62f0*/  FFMA R11, R11, UR74, R10 ;  /* 0x0000004a0b0b7c23 */ /* 0x000fc8000800000a */
[----:B-1----:R-:W-:Y:S01]  /*6300*/  FFMA R4, R4, UR75, R11 ;  /* 0x0000004b04047c23 */ /* 0x002fe2000800000b */
[----:B------:R-:W0:Y:S01]  /*6310*/  LDCU.128 UR72, c[0x3][0x1c0] ;  /* 0x00c03800ff4877ac */ /* 0x000e220008000c00 */
[----:B------:R-:W1:Y:S02]  /*6320*/  LDS.128 R8, [R2+0x7a0] ;  /* 0x0007a00002087984 */ /* 0x000e640000000c00 */
[----:B--2---:R-:W-:-:S04]  /*6330*/  FFMA R5, R5, UR68, R4 ;  /* 0x0000004405057c23 */ /* 0x004fc80008000004 */
[----:B------:R-:W-:-:S04]  /*6340*/  FFMA R6, R6, UR69, R5 ;  /* 0x0000004506067c23 */ /* 0x000fc80008000005 */
[----:B------:R-:W-:-:S04]  /*6350*/  FFMA R7, R7, UR70, R6 ;  /* 0x0000004607077c23 */ /* 0x000fc80008000006 */
[----:B---3--:R-:W-:Y:S01]  /*6360*/  FFMA R4, R12, UR71, R7 ;  /* 0x000000470c047c23 */ /* 0x008fe20008000007 */
[----:B------:R-:W2:Y:S01]  /*6370*/  LDCU.128 UR68, c[0x3][0x1d0] ;  /* 0x00c03a00ff4477ac */ /* 0x000ea20008000c00 */
[----:B------:R-:W3:Y:S02]  /*6380*/  LDS R12, [R2+0x7ac] ;  /* 0x0007ac00020c7984 */ /* 0x000ee40000000800 */
[----:B0-----:R-:W-:Y:S02]  /*6390*/  FFMA R5, R13, UR72, R4 ;  /* 0x000000480d057c23 */ /* 0x001fe40008000004 */
[----:B------:R-:W0:Y:S02]  /*63a0*/  LDS R13, [R2+0x8ac] ;  /* 0x0008ac00020d7984 */ /* 0x000e240000000800 */
[----:B------:R-:W-:Y:S02]  /*63b0*/  FFMA R14, R14, UR73, R5 ;  /* 0x000000490e0e7c23 */ /* 0x000fe40008000005 */
[----:B------:R-:W4:Y:S02]  /*63c0*/  LDS.128 R4, [R2+0x8b0] ;  /* 0x0008b00002047984 */ /* 0x000f240000000c00 */
[----:B------:R-:W-:-:S04]  /*63d0*/  FFMA R15, R15, UR74, R14 ;  /* 0x0000004a0f0f7c23 */ /* 0x000fc8000800000e */
[----:B-1----:R-:W-:Y:S01]  /*63e0*/  FFMA R8, R8, UR75, R15 ;  /* 0x0000004b08087c23 */ /* 0x002fe2000800000f */
[----:B------:R-:W4:Y:S03]  /*63f0*/  LDCU.128 UR72, c[0x3][0x1e0] ;  /* 0x00c03c00ff4877ac */ /* 0x000f260008000c00 */
[----:B--2---:R-:W-:-:S04]  /*6400*/  FFMA R9, R9, UR68, R8 ;  /* 0x0000004409097c23 */ /* 0x004fc80008000008 */
[----:B------:R-:W-:Y:S02]  /*6410*/  FFMA R15, R10, UR69, R9 ;  /* 0x000000450a0f7c23 */ /* 0x000fe40008000009 */
[----:B------:R-:W1:Y:S02]  /*6420*/  LDS.128 R8, [R2+0x8c0] ;  /* 0x0008c00002087984 */ /* 0x000e640000000c00 */
[----:B---3--:R-:W-:-:S04]  /*6430*/  FFMA R12, R12, UR70, R15 ;  /* 0x000000460c0c7c23 */ /* 0x008fc8000800000f */
[----:B0-----:R-:W-:Y:S01]  /*6440*/  FFMA R13, R13, UR71, R12 ;  /* 0x000000470d0d7c23 */ /* 0x001fe2000800000c */
[----:B------:R-:W1:Y:S03]  /*6450*/  LDCU.128 UR68, c[0x3][0x1f0] ;  /* 0x00c03e00ff4477ac */ /* 0x000e660008000c00 */
[----:B----4-:R-:W-:Y:S02]  /*6460*/  FFMA R4, R4, UR72, R13 ;  /* 0x0000004804047c23 */ /* 0x010fe4000800000d */
        /* <DEDUP_REMOVED lines=22> */
[----:B------:R-:W3:Y:S01]  /*65d0*/  LDCU.128 UR68, c[0x3][0x230] ;  /* 0x00c04600ff4477ac */ /* 0x000ee20008000c00 */
[----:B------:R-:W4:Y:S02]  /*65e0*/  LDS.128 R4, [R2+0xa10] ;  /* 0x000a100002047984 */ /* 0x000f240000000c00 */
[----:B--2---:R-:W-:Y:S02]  /*65f0*/  FFMA R17, R17, UR72, R16 ;  /* 0x0000004811117c23 */ /* 0x004fe40008000010 */
[----:B------:R-:W-:Y:S02]  /*6600*/  LDS R16, [R2+0xb2c] ;  /* 0x000b2c0002107984 */ /* 0x000fe40000000800 */
[----:B0-----:R-:W-:Y:S02]  /*6610*/  FFMA R8, R8, UR73, R17 ;  /* 0x0000004908087c23 */ /* 0x001fe40008000011 */
[----:B------:R-:W-:Y:S02]  /*6620*/  LDS R17, [R2+0xa2c] ;  /* 0x000a2c0002117984 */ /* 0x000fe40000000800 */
[----:B------:R-:W-:-:S04]  /*6630*/  FFMA R9, R9, UR74, R8 ;  /* 0x0000004a09097c23 */ /* 0x000fc80008000008 */
[----:B------:R-:W-:Y:S01]  /*6640*/  FFMA R10, R10, UR75, R9 ;  /* 0x0000004b0a0a7c23 */ /* 0x000fe20008000009 */
[----:B------:R-:W0:Y:S03]  /*6650*/  LDCU.128 UR72, c[0x3][0x240] ;  /* 0x00c04800ff4877ac */ /* 0x000e260008000c00 */
[----:B---3--:R-:W-:-:S04]  /*6660*/  FFMA R11, R11, UR68, R10 ;  /* 0x000000440b0b7c23 */ /* 0x008fc8000800000a */
[----:B-1----:R-:W-:Y:S02]  /*6670*/  FFMA R12, R12, UR69, R11 ;  /* 0x000000450c0c7c23 */ /* 0x002fe4000800000b */
[----:B------:R-:W1:Y:S02]  /*6680*/  LDS.128 R8, [R2+0xa20] ;  /* 0x000a200002087984 */ /* 0x000e640000000c00 */
[----:B------:R-:W-:-:S04]  /*6690*/  FFMA R13, R13, UR70, R12 ;  /* 0x000000460d0d7c23 */ /* 0x000fc8000800000c */
[----:B------:R-:W-:Y:S01]  /*66a0*/  FFMA R14, R14, UR71, R13 ;  /* 0x000000470e0e7c23 */ /* 0x000fe2000800000d */
[----:B------:R-:W2:Y:S03]  /*66b0*/  LDCU.128 UR68, c[0x3][0x250] ;  /* 0x00c04a00ff4477ac */ /* 0x000ea60008000c00 */
[----:B0-----:R-:W-:-:S04]  /*66c0*/  FFMA R15, R15, UR72, R14 ;  /* 0x000000480f0f7c23 */ /* 0x001fc8000800000e */
[----:B----4-:R-:W-:Y:S02]  /*66d0*/  FFMA R4, R4, UR73, R15 ;  /* 0x0000004904047c23 */ /* 0x010fe4000800000f */
        /* <DEDUP_REMOVED lines=10> */
[----:B---3--:R-:W-:Y:S02]  /*6780*/  FFMA R17, R17, UR72, R10 ;  /* 0x0000004811117c23 */ /* 0x008fe4000800000a */
[----:B------:R-:W3:Y:S02]  /*6790*/  LDS.128 R8, [R2+0xb50] ;  /* 0x000b500002087984 */ /* 0x000ee40000000c00 */
[----:B------:R-:W-:Y:S02]  /*67a0*/  FFMA R17, R16, UR73, R17 ;  /* 0x0000004910117c23 */ /* 0x000fe40008000011 */
[----:B------:R-:W-:Y:S02]  /*67b0*/  LDS R16, [R2+0xb6c] ;  /* 0x000b6c0002107984 */ /* 0x000fe40000000800 */
[----:B0-----:R-:W-:-:S02]  /*67c0*/  FFMA R12, R12, UR74, R17 ;  /* 0x0000004a0c0c7c23 */ /* 0x001fc40008000011 */
[----:B------:R-:W-:Y:S02]  /*67d0*/  LDS R17, [R2+0xc6c] ;  /* 0x000c6c0002117984 */ /* 0x000fe40000000800 */
[----:B------:R-:W-:Y:S01]  /*67e0*/  FFMA R13, R13, UR75, R12 ;  /* 0x0000004b0d0d7c23 */ /* 0x000fe2000800000c */
[----:B------:R-:W0:Y:S03]  /*67f0*/  LDCU.128 UR72, c[0x3][0x280] ;  /* 0x00c05000ff4877ac */ /* 0x000e260008000c00 */
[----:B--2---:R-:W-:-:S04]  /*6800*/  FFMA R14, R14, UR68, R13 ;  /* 0x000000440e0e7c23 */ /* 0x004fc8000800000d */
[----:B------:R-:W-:-:S04]  /*6810*/  FFMA R15, R15, UR69, R14 ;  /* 0x000000450f0f7c23 */ /* 0x000fc8000800000e */
[----:B-1----:R-:W-:Y:S02]  /*6820*/  FFMA R4, R4, UR70, R15 ;  /* 0x0000004604047c23 */ /* 0x002fe4000800000f */
[----:B------:R-:W1:Y:S02]  /*6830*/  LDS.128 R12, [R2+0xb60] ;  /* 0x000b6000020c7984 */ /* 0x000e640000000c00 */
[----:B------:R-:W-:Y:S01]  /*6840*/  FFMA R5, R5, UR71, R4 ;  /* 0x0000004705057c23 */ /* 0x000fe20008000004 */
[----:B------:R-:W2:Y:S03]  /*6850*/  LDCU.128 UR68, c[0x3][0x290] ;  /* 0x00c05200ff4477ac */ /* 0x000ea60008000c00 */
[----:B0-----:R-:W-:-:S04]  /*6860*/  FFMA R6, R6, UR72, R5 ;  /* 0x0000004806067c23 */ /* 0x001fc80008000005 */
[----:B------:R-:W-:-:S04]  /*6870*/  FFMA R7, R7, UR73, R6 ;  /* 0x0000004907077c23 */ /* 0x000fc80008000006 */
[----:B---3--:R-:W-:Y:S02]  /*6880*/  FFMA R8, R8, UR74, R7 ;  /* 0x0000004a08087c23 */ /* 0x008fe40008000007 */
[----:B------:R-:W0:Y:S02]  /*6890*/  LDS.128 R4, [R2+0xc70] ;  /* 0x000c700002047984 */ /* 0x000e240000000c00 */
[----:B------:R-:W-:Y:S01]  /*68a0*/  FFMA R9, R9, UR75, R8 ;  /* 0x0000004b09097c23 */ /* 0x000fe20008000008 */
[----:B------:R-:W3:Y:S03]  /*68b0*/  LDCU.128 UR72, c[0x3][0x2a0] ;  /* 0x00c05400ff4877ac */ /* 0x000ee60008000c00 */
[----:B--2---:R-:W-:-:S04]  /*68c0*/  FFMA R10, R10, UR68, R9 ;  /* 0x000000440a0a7c23 */ /* 0x004fc80008000009 */
[----:B------:R-:W-:-:S04]  /*68d0*/  FFMA R11, R11, UR69, R10 ;  /* 0x000000450b0b7c23 */ /* 0x000fc8000800000a */
[----:B-1----:R-:W-:Y:S02]  /*68e0*/  FFMA R12, R12, UR70, R11 ;  /* 0x000000460c0c7c23 */ /* 0x002fe4000800000b */
[----:B------:R-:W1:Y:S02]  /*68f0*/  LDS.128 R8, [R2+0xc80] ;  /* 0x000c800002087984 */ /* 0x000e640000000c00 */
[----:B------:R-:W-:Y:S01]  /*6900*/  FFMA R13, R13, UR71, R12 ;  /* 0x000000470d0d7c23 */ /* 0x000fe2000800000c */
[----:B------:R-:W2:Y:S03]  /*6910*/  LDCU.128 UR68, c[0x3][0x2b0] ;  /* 0x00c05600ff4477ac */ /* 0x000ea60008000c00 */
[----:B---3--:R-:W-:-:S04]  /*6920*/  FFMA R13, R14, UR72, R13 ;  /* 0x000000480e0d7c23 */ /* 0x008fc8000800000d */
[----:B------:R-:W-:Y:S02]  /*6930*/  FFMA R16, R16, UR73, R13 ;  /* 0x0000004910107c23 */ /* 0x000fe4000800000d */
[----:B------:R-:W3:Y:S02]  /*6940*/  LDS.128 R12, [R2+0xc90] ;  /* 0x000c9000020c7984 */ /* 0x000ee40000000c00 */
[----:B------:R-:W-:Y:S02]  /*6950*/  FFMA R17, R17, UR74, R16 ;  /* 0x0000004a11117c23 */ /* 0x000fe40008000010 */
[----:B------:R-:W-:Y:S02]  /*6960*/  LDS R16, [R2+0xdec] ;  /* 0x000dec0002107984 */ /* 0x000fe40000000800 */
[----:B0-----:R-:W-:Y:S01]  /*6970*/  FFMA R4, R4, UR75, R17 ;  /* 0x0000004b04047c23 */ /* 0x001fe20008000011 */
[----:B------:R-:W0:Y:S01]  /*6980*/  LDCU.128 UR72, c[0x3][0x2c0] ;  /* 0x00c05800ff4877ac */ /* 0x000e220008000c00 */
[----:B------:R-:W-:Y:S02]  /*6990*/  LDS R17, [R2+0xeec] ;  /* 0x000eec0002117984 */ /* 0x000fe40000000800 */
        /* <DEDUP_REMOVED lines=11> */
[----:B------:R-:W3:Y:S02]  /*6a50*/  LDS R12, [R2+0xcac] ;  /* 0x000cac00020c7984 */ /* 0x000ee40000000800 */
[----:B-1----:R-:W-:Y:S02]  /*6a60*/  FFMA R9, R13, UR68, R8 ;  /* 0x000000440d097c23 */ /* 0x002fe40008000008 */
[----:B------:R-:W1:Y:S02]  /*6a70*/  LDS R13, [R2+0xdac] ;  /* 0x000dac00020d7984 */ /* 0x000e640000000800 */
[----:B------:R-:W-:Y:S02]  /*6a80*/  FFMA R14, R14, UR69, R9 ;  /* 0x000000450e0e7c23 */ /* 0x000fe40008000009 */
[----:B------:R-:W4:Y:S02]  /*6a90*/  LDS.128 R8, [R2+0xdb0] ;  /* 0x000db00002087984 */ /* 0x000f240000000c00 */
[----:B------:R-:W-:-:S04]  /*6aa0*/  FFMA R15, R15, UR70, R14 ;  /* 0x000000460f0f7c23 */ /* 0x000fc8000800000e */
[----:B--2---:R-:W-:Y:S01]  /*6ab0*/  FFMA R4, R4, UR71, R15 ;  /* 0x0000004704047c23 */ /* 0x004fe2000800000f */
[----:B------:R-:W4:Y:S03]  /*6ac0*/  LDCU.128 UR68, c[0x3][0x2f0] ;  /* 0x00c05e00ff4477ac */ /* 0x000f260008000c00 */
[----:B0-----:R-:W-:-:S04]  /*6ad0*/  FFMA R5, R5, UR72, R4 ;  /* 0x0000004805057c23 */ /* 0x001fc80008000004 */
[----:B------:R-:W-:Y:S02]  /*6ae0*/  FFMA R15, R6, UR73, R5 ;  /* 0x00000049060f7c23 */ /* 0x000fe40008000005 */
[----:B------:R-:W0:Y:S02]  /*6af0*/  LDS.128 R4, [R2+0xdc0] ;  /* 0x000dc00002047984 */ /* 0x000e240000000c00 */
[----:B---3--:R-:W-:-:S04]  /*6b00*/  FFMA R12, R12, UR74, R15 ;  /* 0x0000004a0c0c7c23 */ /* 0x008fc8000800000f */
[----:B-1----:R-:W-:Y:S01]  /*6b10*/  FFMA R13, R13, UR75, R12 ;  /* 0x0000004b0d0d7c23 */ /* 0x002fe2000800000c */
[----:B------:R-:W0:Y:S03]  /*6b20*/  LDCU.128 UR72, c[0x3][0x300] ;  /* 0x00c06000ff4877ac */ /* 0x000e260008000c00 */
[----:B----4-:R-:W-:Y:S02]  /*6b30*/  FFMA R8, R8, UR68, R13 ;  /* 0x0000004408087c23 */ /* 0x010fe4000800000d */
        /* <DEDUP_REMOVED lines=16> */
[----:B------:R-:W2:Y:S03]  /*6c40*/  LDCU.128 UR68, c[0x3][0x330] ;  /* 0x00c06600ff4477ac */ /* 0x000ea60008000c00 */
[----:B0-----:R-:W-:Y:S02]  /*6c50*/  FFMA R8, R8, UR72, R15 ;  /* 0x0000004808087c23 */ /* 0x001fe4000800000f */
[----:B------:R-:W0:Y:S02]  /*6c60*/  LDS.128 R12, [R2+0xf00] ;  /* 0x000f0000020c7984 */ /* 0x000e240000000c00 */
[----:B------:R-:W-:-:S04]  /*6c70*/  FFMA R9, R9, UR73, R8 ;  /* 0x0000004909097c23 */ /* 0x000fc80008000008 */
[----:B------:R-:W-:-:S04]  /*6c80*/  FFMA R9, R10, UR74, R9 ;  /* 0x0000004a0a097c23 */ /* 0x000fc80008000009 */
[----:B------:R-:W-:Y:S01]  /*6c90*/  FFMA R16, R16, UR75, R9 ;  /* 0x0000004b10107c23 */ /* 0x000fe20008000009 */
[----:B------:R-:W3:Y:S01]  /*6ca0*/  LDCU.128 UR72, c[0x3][0x340] ;  /* 0x00c06800ff4877ac */ /* 0x000ee20008000c00 */
[----:B------:R-:W4:Y:S02]  /*6cb0*/  LDS.128 R8, [R2+0xf10] ;  /* 0x000f100002087984 */ /* 0x000f240000000c00 */
[----:B--2---:R-:W-:Y:S02]  /*6cc0*/  FFMA R17, R17, UR68, R16 ;  /* 0x0000004411117c23 */ /* 0x004fe40008000010 */
[----:B------:R-:W-:Y:S02]  /*6cd0*/  LDS R16, [R2+0xf2c] ;  /* 0x000f2c0002107984 */ /* 0x000fe40000000800 */
[----:B-1----:R-:W-:Y:S02]  /*6ce0*/  FFMA R4, R4, UR69, R17 ;  /* 0x0000004504047c23 */ /* 0x002fe40008000011 */
[----:B------:R-:W-:Y:S02]  /*6cf0*/  LDS R17, [R2+0x116c] ;  /* 0x00116c0002117984 */ /* 0x000fe40000000800 */
[----:B------:R-:W-:-:S04]  /*6d00*/  FFMA R5, R5, UR70, R4 ;  /* 0x0000004605057c23 */ /* 0x000fc80008000004 */
[----:B------:R-:W-:Y:S01]  /*6d10*/  FFMA R6, R6, UR71, R5 ;  /* 0x0000004706067c23 */ /* 0x000fe20008000005 */
[----:B------:R-:W1:Y:S03]  /*6d20*/  LDCU.128 UR68, c[0x3][0x350] ;  /* 0x00c06a00ff4477ac */ /* 0x000e660008000c00 */
[----:B---3--:R-:W-:-:S04]  /*6d30*/  FFMA R7, R7, UR72, R6 ;  /* 0x0000004807077c23 */ /* 0x008fc80008000006 */
[----:B0-----:R-:W-:Y:S02]  /*6d40*/  FFMA R12, R12, UR73, R7 ;  /* 0x000000490c0c7c23 */ /* 0x001fe40008000007 */
[----:B------:R-:W0:Y:S02]  /*6d50*/  LDS.128 R4, [R2+0xf20] ;  /* 0x000f200002047984 */ /* 0x000e240000000c00 */
[----:B------:R-:W-:-:S04]  /*6d60*/  FFMA R13, R13, UR74, R12 ;  /* 0x0000004a0d0d7c23 */ /* 0x000fc8000800000c */
[----:B------:R-:W-:Y:S01]  /*6d70*/  FFMA R14, R14, UR75, R13 ;  /* 0x0000004b0e0e7c23 */ /* 0x000fe2000800000d */
[----:B------:R-:W2:Y:S03]  /*6d80*/  LDCU.128 UR72, c[0x3][0x360] ;  /* 0x00c06c00ff4877ac */ /* 0x000ea60008000c00 */
[----:B-1----:R-:W-:-:S04]  /*6d90*/  FFMA R15, R15, UR68, R14 ;  /* 0x000000440f0f7c23 */ /* 0x002fc8000800000e */
[----:B----4-:R-:W-:Y:S02]  /*6da0*/  FFMA R12, R8, UR69, R15 ;  /* 0x00000045080c7c23 */ /* 0x010fe4000800000f */
[----:B------:R-:W1:Y:S02]  /*6db0*/  LDS R8, [R2+0x102c] ;  /* 0x00102c0002087984 */ /* 0x000e640000000800 */
[----:B------:R-:W-:Y:S02]  /*6dc0*/  FFMA R9, R9, UR70, R12 ;  /* 0x0000004609097c23 */ /* 0x000fe4000800000c */
[----:B------:R-:W3:Y:S02]  /*6dd0*/  LDS.128 R12, [R2+0x1030] ;  /* 0x00103000020c7984 */ /* 0x000ee40000000c00 */
[----:B------:R-:W-:Y:S01]  /*6de0*/  FFMA R10, R10, UR71, R9 ;  /* 0x000000470a0a7c23 */ /* 0x000fe20008000009 */
[----:B------:R-:W4:Y:S03]  /*6df0*/  LDCU.128 UR68, c[0x3][0x370] ;  /* 0x00c06e00ff4477ac */ /* 0x000f260008000c00 */
[----:B--2---:R-:W-:-:S04]  /*6e00*/  FFMA R11, R11, UR72, R10 ;  /* 0x000000480b0b7c23 */ /* 0x004fc8000800000a */
[----:B0-----:R-:W-:-:S04]  /*6e10*/  FFMA R4, R4, UR73, R11 ;  /* 0x0000004904047c23 */ /* 0x001fc8000800000b */
[----:B------:R-:W-:-:S04]  /*6e20*/  FFMA R5, R5, UR74, R4 ;  /* 0x0000004a05057c23 */ /* 0x000fc80008000004 */
[----:B------:R-:W-:Y:S01]  /*6e30*/  FFMA R9, R6, UR75, R5 ;  /* 0x0000004b06097c23 */ /* 0x000fe20008000005 */
[----:B------:R-:W0:Y:S01]  /*6e40*/  LDCU.128 UR72, c[0x3][0x380] ;  /* 0x00c07000ff4877ac */ /* 0x000e220008000c00 */
[----:B------:R-:W2:Y:S02]  /*6e50*/  LDS.128 R4, [R2+0x1040] ;  /* 0x0010400002047984 */ /* 0x000ea40000000c00 */
[----:B----4-:R-:W-:Y:S02]  /*6e60*/  FFMA R9, R16, UR68, R9 ;  /* 0x0000004410097c23 */ /* 0x010fe40008000009 */
[----:B------:R-:W-:Y:S02]  /*6e70*/  LDS R16, [R2+0x106c] ;  /* 0x00106c0002107984 */ /* 0x000fe40000000800 */
[----:B-1----:R-:W-:-:S04]  /*6e80*/  FFMA R9, R8, UR69, R9 ;  /* 0x0000004508097c23 */ /* 0x002fc80008000009 */
[----:B---3--:R-:W-:Y:S02]  /*6e90*/  FFMA R12, R12, UR70, R9 ;  /* 0x000000460c0c7c23 */ /* 0x008fe40008000009 */
[----:B------:R-:W1:Y:S02]  /*6ea0*/  LDS.128 R8, [R2+0x1050] ;  /* 0x0010500002087984 */ /* 0x000e640000000c00 */
[----:B------:R-:W-:Y:S01]  /*6eb0*/  FFMA R13, R13, UR71, R12 ;  /* 0x000000470d0d7c23 */ /* 0x000fe2000800000c */
[----:B------:R-:W3:Y:S03]  /*6ec0*/  LDCU.128 UR68, c[0x3][0x390] ;  /* 0x00c07200ff4477ac */ /* 0x000ee60008000c00 */
[----:B0-----:R-:W-:-:S04]  /*6ed0*/  FFMA R14, R14, UR72, R13 ;  /* 0x000000480e0e7c23 */ /* 0x001fc8000800000d */
[----:B------:R-:W-:-:S04]  /*6ee0*/  FFMA R15, R15, UR73, R14 ;  /* 0x000000490f0f7c23 */ /* 0x000fc8000800000e */
[----:B--2---:R-:W-:Y:S02]  /*6ef0*/  FFMA R4, R4, UR74, R15 ;  /* 0x0000004a04047c23 */ /* 0x004fe4000800000f */
        /* <DEDUP_REMOVED lines=16> */
[----:B------:R-:W-:Y:S02]  /*7000*/  FFMA R16, R16, UR69, R13 ;  /* 0x0000004510107c23 */ /* 0x000fe4000800000d */
[----:B------:R-:W3:Y:S02]  /*7010*/  LDS.128 R12, [R2+0x1190] ;  /* 0x00119000020c7984 */ /* 0x000ee40000000c00 */
[----:B------:R-:W-:Y:S02]  /*7020*/  FFMA R17, R17, UR70, R16 ;  /* 0x0000004611117c23 */ /* 0x000fe40008000010 */
[----:B------:R-:W-:Y:S02]  /*7030*/  LDS R16, [R2+0x12ec] ;  /* 0x0012ec0002107984 */ /* 0x000fe40000000800 */
[----:B-1----:R-:W-:Y:S01]  /*7040*/  FFMA R4, R4, UR71, R17 ;  /* 0x0000004704047c23 */ /* 0x002fe20008000011 */
[----:B------:R-:W1:Y:S01]  /*7050*/  LDCU.128 UR68, c[0x3][0x3d0] ;  /* 0x00c07a00ff4477ac */ /* 0x000e620008000c00 */
[----:B------:R-:W-:Y:S02]  /*7060*/  LDS R17, [R2+0x13ec] ;  /* 0x0013ec0002117984 */ /* 0x000fe40000000800 */
[----:B--2---:R-:W-:-:S04]  /*7070*/  FFMA R5, R5, UR72, R4 ;  /* 0x0000004805057c23 */ /* 0x004fc80008000004 */
[----:B------:R-:W-:-:S04]  /*7080*/  FFMA R6, R6, UR73, R5 ;  /* 0x0000004906067c23 */ /* 0x000fc80008000005 */
[----:B------:R-:W-:-:S04]  /*7090*/  FFMA R7, R7, UR74, R6 ;  /* 0x0000004a07077c23 */ /* 0x000fc80008000006 */
[----:B0-----:R-:W-:Y:S01]  /*70a0*/  FFMA R8, R8, UR75, R7 ;  /* 0x0000004b08087c23 */ /* 0x001fe20008000007 */
[----:B------:R-:W0:Y:S01]  /*70b0*/  LDCU.128 UR72, c[0x3][0x3e0] ;  /* 0x00c07c00ff4877ac */ /* 0x000e220008000c00 */
[----:B------:R-:W2:Y:S02]  /*70c0*/  LDS.128 R4, [R2+0x11a0] ;  /* 0x0011a00002047984 */ /* 0x000ea40000000c00 */
[----:B-1----:R-:W-:-:S04]  /*70d0*/  FFMA R9, R9, UR68, R8 ;  /* 0x0000004409097c23 */ /* 0x002fc80008000008 */
[----:B------:R-:W-:-:S04]  /*70e0*/  FFMA R10, R10, UR69, R9 ;  /* 0x000000450a0a7c23 */ /* 0x000fc80008000009 */
[----:B------:R-:W-:-:S04]  /*70f0*/  FFMA R11, R11, UR70, R10 ;  /* 0x000000460b0b7c23 */ /* 0x000fc8000800000a */
[----:B---3--:R-:W-:Y:S01]  /*7100*/  FFMA R8, R12, UR71, R11 ;  /* 0x000000470c087c23 */ /* 0x008fe2000800000b */
[----:B------:R-:W1:Y:S01]  /*7110*/  LDCU.128 UR68, c[0x3][0x3f0] ;  /* 0x00c07e00ff4477ac */ /* 0x000e620008000c00 */
[----:B------:R-:W3:Y:S02]  /*7120*/  LDS R12, [R2+0x11ac] ;  /* 0x0011ac00020c7984 */ /* 0x000ee40000000800 */
[----:B0-----:R-:W-:Y:S02]  /*7130*/  FFMA R9, R13, UR72, R8 ;  /* 0x000000480d097c23 */ /* 0x001fe40008000008 */
[----:B------:R-:W0:Y:S02]  /*7140*/  LDS R13, [R2+0x12ac] ;  /* 0x0012ac00020d7984 */ /* 0x000e240000000800 */
[----:B------:R-:W-:Y:S02]  /*7150*/  FFMA R14, R14, UR73, R9 ;  /* 0x000000490e0e7c23 */ /* 0x000fe40008000009 */
[----:B------:R-:W4:Y:S02]  /*7160*/  LDS.128 R8, [R2+0x12b0] ;  /* 0x0012b00002087984 */ /* 0x000f240000000c00 */
[----:B------:R-:W-:-:S04]  /*7170*/  FFMA R15, R15, UR74, R14 ;  /* 0x0000004a0f0f7c23 */ /* 0x000fc8000800000e */
[----:B--2---:R-:W-:Y:S01]  /*7180*/  FFMA R4, R4, UR75, R15 ;  /* 0x0000004b04047c23 */ /* 0x004fe2000800000f */
[----:B------:R-:W4:Y:S03]  /*7190*/  LDCU.128 UR72, c[0x3][0x400] ;  /* 0x00c08000ff4877ac */ /* 0x000f260008000c00 */
[----:B-1----:R-:W-:-:S04]  /*71a0*/  FFMA R5, R5, UR68, R4 ;  /* 0x0000004405057c23 */ /* 0x002fc80008000004 */
        /* <DEDUP_REMOVED lines=30> */
[----:B--2---:R-:W-:-:S04]  /*7390*/  FFMA R17, R17, UR72, R16 ;  /* 0x0000004811117c23 */ /* 0x004fc80008000010 */
[----:B0-----:R-:W-:-:S04]  /*73a0*/  FFMA R4, R4, UR73, R17 ;  /* 0x0000004904047c23 */ /* 0x001fc80008000011 */
[----:B------:R-:W-:-:S04]  /*73b0*/  FFMA R5, R5, UR74, R4 ;  /* 0x0000004a05057c23 */ /* 0x000fc80008000004 */
[----:B------:R-:W-:Y:S01]  /*73c0*/  FFMA R6, R6, UR75, R5 ;  /* 0x0000004b06067c23 */ /* 0x000fe20008000005 */
[----:B------:R-:W0:Y:S03]  /*73d0*/  LDCU.128 UR72, c[0x3][0x460] ;  /* 0x00c08c00ff4877ac */ /* 0x000e260008000c00 */
[----:B---3--:R-:W-:-:S04]  /*73e0*/  FFMA R7, R7, UR68, R6 ;  /* 0x0000004407077c23 */ /* 0x008fc80008000006 */
[----:B-1----:R-:W-:Y:S02]  /*73f0*/  FFMA R12, R12, UR69, R7 ;  /* 0x000000450c0c7c23 */ /* 0x002fe40008000007 */
[----:B------:R-:W1:Y:S02]  /*7400*/  LDS.128 R4, [R2+0x1420] ;  /* 0x0014200002047984 */ /* 0x000e640000000c00 */
[----:B------:R-:W-:Y:S02]  /*7410*/  FFMA R13, R13, UR70, R12 ;  /* 0x000000460d0d7c23 */ /* 0x000fe4000800000c */
[----:B------:R2:W3:Y:S02]  /*7420*/  LDS R12, [R2+0x142c] ;  /* 0x00142c00020c7984 */ /* 0x0004e40000000800 */
[----:B------:R-:W-:Y:S01]  /*7430*/  FFMA R14, R14, UR71, R13 ;  /* 0x000000470e0e7c23 */ /* 0x000fe2000800000d */
[----:B------:R-:W5:Y:S03]  /*7440*/  LDCU.128 UR68, c[0x3][0x470] ;  /* 0x00c08e00ff4477ac */ /* 0x000f660008000c00 */
[----:B0-----:R-:W-:Y:S01]  /*7450*/  FFMA R15, R15, UR72, R14 ;  /* 0x000000480f0f7c23 */ /* 0x001fe2000800000e */
[----:B------:R-:W3:Y:S01]  /*7460*/  LDCU UR72, c[0x3][0x480] ;  /* 0x00c09000ff4877ac */ /* 0x000ee20008000800 */
[----:B--2---:R-:W-:-:S04]  /*7470*/  IMAD.WIDE R2, R3, 0x4, R26 ;  /* 0x0000000403027825 */ /* 0x004fc800078e021a */
[----:B----4-:R-:W-:-:S04]  /*7480*/  FFMA R8, R8, UR73, R15 ;  /* 0x0000004908087c23 */ /* 0x010fc8000800000f */
[----:B------:R-:W-:-:S04]  /*7490*/  FFMA R9, R9, UR74, R8 ;  /* 0x0000004a09097c23 */ /* 0x000fc80008000008 */
[----:B------:R-:W-:-:S04]  /*74a0*/  FFMA R10, R10, UR75, R9 ;  /* 0x0000004b0a0a7c23 */ /* 0x000fc80008000009 */
[----:B-----5:R-:W-:-:S04]  /*74b0*/  FFMA R11, R11, UR68, R10 ;  /* 0x000000440b0b7c23 */ /* 0x020fc8000800000a */
[----:B-1----:R-:W-:-:S04]  /*74c0*/  FFMA R4, R4, UR69, R11 ;  /* 0x0000004504047c23 */ /* 0x002fc8000800000b */
[----:B------:R-:W-:-:S04]  /*74d0*/  FFMA R5, R5, UR70, R4 ;  /* 0x0000004605057c23 */ /* 0x000fc80008000004 */
[----:B------:R-:W-:-:S04]  /*74e0*/  FFMA R5, R6, UR71, R5 ;  /* 0x0000004706057c23 */ /* 0x000fc80008000005 */
[----:B---3--:R-:W-:-:S05]  /*74f0*/  FFMA R5, R12, UR72, R5 ;  /* 0x000000480c057c23 */ /* 0x008fca0008000005 */
[----:B------:R3:W-:Y:S02]  /*7500*/  STG.E desc[UR76][R2.64], R5 ;  /* 0x0000000502007986 */ /* 0x0007e4000c10194c */
.L_x_9:
[----:B------:R-:W-:Y:S05]  /*7510*/  BSYNC.RECONVERGENT B0 ;  /* 0x0000000000007941 */ /* 0x000fea0003800200 */
.L_x_8:
[----:B------:R-:W-:-:S04]  /*7520*/  IADD3 R20, PT, PT, R20, 0x1, RZ ;  /* 0x0000000114147810 */ /* 0x000fc80007ffe0ff */
[----:B------:R-:W-:-:S13]  /*7530*/  ISETP.NE.AND P0, PT, R20, 0x4, PT ;  /* 0x000000041400780c */ /* 0x000fda0003f05270 */
[----:B------:R-:W-:Y:S05]  /*7540*/  @P0 BRA `(.L_x_16) ;  /* 0xffffff8c00ec0947 */ /* 0x000fea000383ffff */
[----:B------:R-:W-:Y:S05]  /*7550*/  EXIT ;  /* 0x000000000000794d */ /* 0x000fea0003800000 */
.L_x_17:
[----:B------:R-:W-:-:S00]  /*7560*/  BRA `(.L_x_17) ;  /* 0xfffffffc00fc7947 */ /* 0x000fc0000383ffff */
[----:B------:R-:W-:-:S00]  /*7570*/  NOP ;  /* 0x0000000000007918 */ /* 0x000fc00000000000 */
        /* <DEDUP_REMOVED lines=8> */
.L_x_38:


//--------------------- .text._Z10function_cPKfPfii --------------------------
	.section	.text._Z10function_cPKfPfii,"ax",@progbits
	.align	128
        .global         _Z10function_cPKfPfii
        .type           _Z10function_cPKfPfii,@function
        .size           _Z10function_cPKfPfii,(.L_x_39 - _Z10function_cPKfPfii)
        .other          _Z10function_cPKfPfii,@"STO_CUDA_ENTRY STV_DEFAULT"
_Z10function_cPKfPfii:
.text._Z10function_cPKfPfii:
[----:B------:R-:W-:Y:S01]  /*0000*/  LDC R1, c[0x0][0x37c] ;  /* 0x0000df00ff017b82 */ /* 0x000fe20000000800 */
[----:B------:R-:W0:Y:S01]  /*0010*/  S2R R3, SR_CTAID.Y ;  /* 0x0000000000037919 */ /* 0x000e220000002600 */
[----:B------:R-:W1:Y:S01]  /*0020*/  LDCU.64 UR6, c[0x0][0x390] ;  /* 0x00007200ff0677ac */ /* 0x000e620008000a00 */
[----:B------:R-:W-:Y:S01]  /*0030*/  BSSY.RECONVERGENT B0, `(.L_x_18) ;  /* 0x000001b000007945 */ /* 0x000fe20003800200 */
[----:B------:R-:W0:Y:S01]  /*0040*/  S2R R4, SR_TID.Y ;  /* 0x0000000000047919 */ /* 0x000e220000002200 */
[----:B------:R-:W2:Y:S01]  /*0050*/  LDCU.64 UR8, c[0x0][0x358] ;  /* 0x00006b00ff0877ac */ /* 0x000ea20008000a00 */
[----:B------:R-:W3:Y:S01]  /*0060*/  S2R R5, SR_CTAID.X ;  /* 0x0000000000057919 */ /* 0x000ee20000002500 */
[----:B------:R-:W3:Y:S01]  /*0070*/  S2R R6, SR_TID.X ;  /* 0x0000000000067919 */ /* 0x000ee20000002100 */
[----:B0-----:R-:W-:-:S05]  /*0080*/  IMAD R0, R3, 0x20, R4 ;  /* 0x0000002003007824 */ /* 0x001fca00078e0204 */
[----:B-1----:R-:W-:Y:S01]  /*0090*/  ISETP.GE.AND P0, PT, R0, UR7, PT ;  /* 0x0000000700007c0c */ /* 0x002fe2000bf06270 */
[----:B---3--:R-:W-:-:S05]  /*00a0*/  IMAD R5, R5, 0x20, R6 ;  /* 0x0000002005057824 */ /* 0x008fca00078e0206 */
[----:B------:R-:W-:-:S13]  /*00b0*/  ISETP.GE.OR P0, PT, R5, UR6, P0 ;  /* 0x0000000605007c0c */ /* 0x000fda0008706670 */
[----:B--2---:R-:W-:Y:S05]  /*00c0*/  @P0 BRA `(.L_x_19) ;  /* 0x00000000002c0947 */ /* 0x004fea0003800000 */
[----:B------:R-:W0:Y:S01]  /*00d0*/  LDC.64 R2, c[0x0][0x380] ;  /* 0x0000e000ff027b82 */ /* 0x000e220000000a00 */
[----:B------:R-:W-:-:S04]  /*00e0*/  IMAD R7, R0, UR6, R5 ;  /* 0x0000000600077c24 */ /* 0x000fc8000f8e0205 */
[----:B0-----:R-:W-:-:S06]  /*00f0*/  IMAD.WIDE R2, R7, 0x4, R2 ;  /* 0x0000000407027825 */ /* 0x001fcc00078e0202 */
[----:B------:R-:W2:Y:S01]  /*0100*/  LDG.E R2, desc[UR8][R2.64] ;  /* 0x0000000802027981 */ /* 0x000ea2000c1e1900 */
[----:B------:R-:W0:Y:S01]  /*0110*/  S2UR UR5, SR_CgaCtaId ;  /* 0x00000000000579c3 */ /* 0x000e220000008800 */
[----:B------:R-:W-:Y:S02]  /*0120*/  UMOV UR4, 0x400 ;  /* 0x0000040000047882 */ /* 0x000fe40000000000 */
[----:B0-----:R-:W-:-:S06]  /*0130*/  ULEA UR4, UR5, UR4, 0x18 ;  /* 0x0000000405047291 */ /* 0x001fcc000f8ec0ff */
[----:B------:R-:W-:-:S05]  /*0140*/  LEA R7, R4, UR4, 0x7 ;  /* 0x0000000404077c11 */ /* 0x000fca000f8e38ff */
[----:B------:R-:W-:-:S05]  /*0150*/  IMAD R7, R6, 0x4, R7 ;  /* 0x0000000406077824 */ /* 0x000fca00078e0207 */
[----:B--2---:R1:W-:Y:S01]  /*0160*/  STS [R7], R2 ;  /* 0x0000000207007388 */ /* 0x0043e20000000800 */
[----:B------:R-:W-:Y:S05]  /*0170*/  BRA `(.L_x_20) ;  /* 0x0000000000187947 */ /* 0x000fea0003800000 */
.L_x_19:
[----:B------:R-:W0:Y:S01]  /*0180*/  S2UR UR5, SR_CgaCtaId ;  /* 0x00000000000579c3 */ /* 0x000e220000008800 */
[----:B------:R-:W-:Y:S02]  /*0190*/  UMOV UR4, 0x400 ;  /* 0x0000040000047882 */ /* 0x000fe40000000000 */
[----:B0-----:R-:W-:-:S06]  /*01a0*/  ULEA UR4, UR5, UR4, 0x18 ;  /* 0x0000000405047291 */ /* 0x001fcc000f8ec0ff */
[----:B------:R-:W-:-:S05]  /*01b0*/  LEA R3, R4, UR4, 0x7 ;  /* 0x0000000404037c11 */ /* 0x000fca000f8e38ff */
[----:B------:R-:W-:-:S05]  /*01c0*/  IMAD R3, R6, 0x4, R3 ;  /* 0x0000000406037824 */ /* 0x000fca00078e0203 */
[----:B------:R0:W-:Y:S02]  /*01d0*/  STS [R3], RZ ;  /* 0x000000ff03007388 */ /* 0x0001e40000000800 */
.L_x_20:
[----:B------:R-:W-:Y:S05]  /*01e0*/  BSYNC.RECONVERGENT B0 ;  /* 0x0000000000007941 */ /* 0x000fea0003800200 */
.L_x_18:
[----:B------:R-:W-:Y:S06]  /*01f0*/  BAR.SYNC.DEFER_BLOCKING 0x0 ;  /* 0x0000000000007b1d */ /* 0x000fec0000010000 */
[----:B------:R-:W-:Y:S05]  /*0200*/  @P0 EXIT ;  /* 0x000000000000094d */ /* 0x000fea0003800000 */
[----:B------:R-:W-:Y:S01]  /*0210*/  VIADD R23, R0, 0xfffffff8 ;  /* 0xfffffff800177836 */ /* 0x000fe20000000000 */
[----:B------:R-:W-:Y:S01]  /*0220*/  SHF.R.S32.HI R10, RZ, 0x1f, R5 ;  /* 0x0000001fff0a7819 */ /* 0x000fe20000011405 */
[----:B------:R-:W-:Y:S01]  /*0230*/  VIADD R12, R5, 0xfffffff8 ;  /* 0xfffffff8050c7836 */ /* 0x000fe20000000000 */
[----:B------:R-:W-:Y:S01]  /*0240*/  UMOV UR4, URZ ;  /* 0x000000ff00047c82 */ /* 0x000fe20008000000 */
[----:B------:R-:W-:Y:S02]  /*0250*/  VIADD R21, R4, 0xfffffff8 ;  /* 0xfffffff804157836 */ /* 0x000fe40000000000 */
[----:B------:R-:W-:Y:S02]  /*0260*/  VIADD R11, R6, 0xfffffff8 ;  /* 0xfffffff8060b7836 */ /* 0x000fe40000000000 */
[----:B-1----:R-:W-:-:S07]  /*0270*/  IMAD.MOV.U32 R7, RZ, RZ, RZ ;  /* 0x000000ffff077224 */ /* 0x002fce00078e00ff */
.L_x_34:
[----:B------:R-:W1:Y:S01]  /*0280*/  S2UR UR6, SR_CgaCtaId ;  /* 0x00000000000679c3 */ /* 0x000e620000008800 */
[----:B------:R-:W2:Y:S01]  /*0290*/  LDCU.64 UR12, c[0x0][0x390] ;  /* 0x00007200ff0c77ac */ /* 0x000ea20008000a00 */
[----:B------:R-:W-:Y:S02]  /*02a0*/  VIADD R14, R23, UR4 ;  /* 0x00000004170e7c36 */ /* 0x000fe40008000000 */
[----:B---3--:R-:W-:Y:S01]  /*02b0*/  VIADD R2, R4, UR4 ;  /* 0x0000000404027c36 */ /* 0x008fe20008000000 */
[----:B------:R-:W-:Y:S01]  /*02c0*/  UMOV UR5, 0x400 ;  /* 0x0000040000057882 */ /* 0x000fe20000000000 */
[----:B------:R-:W-:Y:S01]  /*02d0*/  IMAD.U32 R9, RZ, RZ, UR4 ;  /* 0x00000004ff097e24 */ /* 0x000fe2000f8e00ff */
[----:B------:R-:W3:Y:S01]  /*02e0*/  LDCU UR7, c[0x0][0x390] ;  /* 0x00007200ff0777ac */ /* 0x000ee20008000800 */
[----:B------:R-:W-:Y:S02]  /*02f0*/  VIADD R8, R21, UR4 ;  /* 0x0000000415087c36 */ /* 0x000fe40008000000 */
[----:B------:R-:W-:Y:S01]  /*0300*/  IMAD.MOV.U32 R13, RZ, RZ, RZ ;  /* 0x000000ffff0d7224 */ /* 0x000fe200078e00ff */
[----:B------:R-:W-:Y:S01]  /*0310*/  UIADD3 UR4, UPT, UPT, UR4, 0x1, URZ ;  /* 0x0000000104047890 */ /* 0x000fe2000fffe0ff */
[----:B------:R-:W4:Y:S03]  /*0320*/  LDCU.64 UR10, c[0x0][0x380] ;  /* 0x00007000ff0a77ac */ /* 0x000f260008000a00 */
[----:B------:R-:W-:Y:S01]  /*0330*/  UISETP.NE.AND UP0, UPT, UR4, 0x11, UPT ;  /* 0x000000110400788c */ /* 0x000fe2000bf05270 */
[----:B--2---:R-:W-:-:S04]  /*0340*/  ISETP.GE.AND P0, PT, R14, UR13, PT ;  /* 0x0000000d0e007c0c */ /* 0x004fc8000bf06270 */
[C---:B------:R-:W-:Y:S01]  /*0350*/  ISETP.GT.AND P0, PT, R14.reuse, -0x1, !P0 ;  /* 0xffffffff0e00780c */ /* 0x040fe20004704270 */
[----:B-1----:R-:W-:Y:S01]  /*0360*/  ULEA UR5, UR6, UR5, 0x18 ;  /* 0x0000000506057291 */ /* 0x002fe2000f8ec0ff */
[----:B------:R-:W-:-:S05]  /*0370*/  IMAD R14, R14, UR12, RZ ;  /* 0x0000000c0e0e7c24 */ /* 0x000fca000f8e02ff */
[----:B------:R-:W-:Y:S02]  /*0380*/  LEA R2, R2, UR5, 0x7 ;  /* 0x0000000502027c11 */ /* 0x000fe4000f8e38ff */
[----:B------:R-:W-:-:S03]  /*0390*/  SHF.R.S32.HI R15, RZ, 0x1f, R14 ;  /* 0x0000001fff0f7819 */ /* 0x000fc6000001140e */
[----:B0--34-:R-:W-:-:S07]  /*03a0*/  VIADD R18, R2, 0xfffffc00 ;  /* 0xfffffc0002127836 */ /* 0x019fce0000000000 */
.L_x_33:
[--C-:B------:R-:W-:Y:S01]  /*03b0*/  IMAD.IADD R17, R11, 0x1, R13.reuse ;  /* 0x000000010b117824 */ /* 0x100fe200078e020d */
[--C-:B0-234-:R-:W-:Y:S01]  /*03c0*/  IADD3 R3, P3, P4, R14, R5, R13.reuse ;  /* 0x000000050e037210 */ /* 0x11dfe20007c7e00d */
[--C-:B------:R-:W-:Y:S01]  /*03d0*/  IMAD.IADD R16, R12, 0x1, R13.reuse ;  /* 0x000000010c107824 */ /* 0x100fe200078e020d */
[----:B------:R-:W-:Y:S01]  /*03e0*/  BSSY.RECONVERGENT B0, `(.L_x_21) ;  /* 0x0000018000007945 */ /* 0x000fe20003800200 */
[--C-:B-1----:R-:W-:Y:S01]  /*03f0*/  IMAD.IADD R19, R6, 0x1, R13.reuse ;  /* 0x0000000106137824 */ /* 0x102fe200078e020d */
[----:B------:R-:W-:Y:S01]  /*0400*/  VIMNMX.U32 R2, PT, PT, R8, R17, !PT ;  /* 0x0000001108027248 */ /* 0x000fe20007fe0000 */
[----:B------:R-:W-:Y:S01]  /*0410*/  IMAD R20, R9, 0x11, R13 ;  /* 0x0000001109147824 */ /* 0x000fe200078e020d */
[----:B------:R-:W-:Y:S01]  /*0420*/  ISETP.GE.AND P1, PT, R16, UR7, PT ;  /* 0x0000000710007c0c */ /* 0x000fe2000bf26270 */
[----:B------:R-:W-:Y:S01]  /*0430*/  IMAD R19, R19, 0x4, R18 ;  /* 0x0000000413137824 */ /* 0x000fe200078e0212 */
[----:B------:R-:W-:Y:S01]  /*0440*/  ISETP.GT.U32.AND P2, PT, R2, 0x1f, PT ;  /* 0x0000001f0200780c */ /* 0x000fe20003f44070 */
[----:B------:R-:W-:Y:S01]  /*0450*/  IMAD.SHL.U32 R20, R20, 0x4, RZ ;  /* 0x0000000414147824 */ /* 0x000fe200078e00ff */
[----:B------:R-:W-:-:S02]  /*0460*/  ISETP.GT.AND P1, PT, R16, -0x1, !P1 ;  /* 0xffffffff1000780c */ /* 0x000fc40004f24270 */
[----:B------:R-:W-:Y:S02]  /*0470*/  SHF.R.S32.HI R2, RZ, 0x1f, R13 ;  /* 0x0000001fff027819 */ /* 0x000fe4000001140d */
[----:B------:R-:W-:Y:S02]  /*0480*/  PLOP3.LUT P1, PT, P0, P1, PT, 0x80, 0x8 ;  /* 0x000000000008781c */ /* 0x000fe40000723070 */
[----:B------:R-:W-:Y:S02]  /*0490*/  IADD3.X R26, PT, PT, R15, R10, R2, P3, P4 ;  /* 0x0000000a0f1a7210 */ /* 0x000fe40001fe8402 */
[----:B------:R-:W-:Y:S02]  /*04a0*/  LEA R2, P4, R3, UR10, 0x2 ;  /* 0x0000000a03027c11 */ /* 0x000fe4000f8810ff */
[----:B------:R-:W-:Y:S01]  /*04b0*/  ISETP.NE.AND P3, PT, R13, 0x10, PT ;  /* 0x000000100d00780c */ /* 0x000fe20003f65270 */
[----:B------:R0:W1:Y:S01]  /*04c0*/  @!P2 LDS R22, [R19+-0x20] ;  /* 0xffffe0001316a984 */ /* 0x0000620000000800 */
[----:B------:R-:W-:-:S05]  /*04d0*/  LEA.HI.X R3, R3, UR11, R26, 0x2, P4 ;  /* 0x0000000b03037c11 */ /* 0x000fca000a0f141a */
[----:B------:R0:W2:Y:S01]  /*04e0*/  @P1 LDC R24, c[0x3][R20] ;  /* 0x00c0000014181b82 */ /* 0x0000a20000000800 */
[----:B------:R-:W-:Y:S05]  /*04f0*/  @!P2 BRA `(.L_x_22) ;  /* 0x000000000018a947 */ /* 0x000fea0003800000 */
[----:B------:R-:W-:Y:S01]  /*0500*/  ISETP.GE.AND P2, PT, R16, UR7, PT ;  /* 0x0000000710007c0c */ /* 0x000fe2000bf46270 */
[----:B-1----:R-:W-:-:S03]  /*0510*/  IMAD.MOV.U32 R22, RZ, RZ, RZ ;  /* 0x000000ffff167224 */ /* 0x002fc600078e00ff */
[----:B------:R-:W-:-:S04]  /*0520*/  ISETP.GT.AND P2, PT, R16, -0x1, !P2 ;  /* 0xffffffff1000780c */ /* 0x000fc80005744270 */
[----:B------:R-:W-:-:S13]  /*0530*/  PLOP3.LUT P2, PT, P0, P2, PT, 0x80, 0x8 ;  /* 0x000000000008781c */ /* 0x000fda0000745070 */
[----:B------:R-:W-:Y:S05]  /*0540*/  @!P2 BRA `(.L_x_22) ;  /* 0x000000000004a947 */ /* 0x000fea0003800000 */
[----:B------:R3:W5:Y:S02]  /*0550*/  LDG.E R22, desc[UR8][R2.64+-0x20] ;  /* 0xffffe00802167981 */ /* 0x000764000c1e1900 */
.L_x_22:
[----:B------:R-:W-:Y:S05]  /*0560*/  BSYNC.RECONVERGENT B0 ;  /* 0x0000000000007941 */ /* 0x000fea0003800200 */
.L_x_21:
[----:B-12--5:R-:W-:Y:S01]  /*0570*/  @P1 FFMA R7, R24, R22, R7 ;  /* 0x0000001618071223 */ /* 0x026fe20000000007 */
[----:B------:R-:W-:Y:S06]  /*0580*/  @!P3 BRA `(.L_x_23) ;  /* 0x0000000000ecb947 */ /* 0x000fec0003800000 */
[----:B------:R-:W-:Y:S01]  /*0590*/  VIADDMNMX.U32 R22, R17, 0x1, R8, !PT ;  /* 0x0000000111167846 */ /* 0x000fe20007800008 */
[----:B------:R-:W-:Y:S01]  /*05a0*/  BSSY.RECONVERGENT B0, `(.L_x_24) ;  /* 0x000000c000007945 */ /* 0x000fe20003800200 */
[----:B------:R-:W-:Y:S02]  /*05b0*/  VIADD R24, R16, 0x1 ;  /* 0x0000000110187836 */ /* 0x000fe40000000000 */
[----:B------:R-:W-:-:S13]  /*05c0*/  ISETP.GE.U32.AND P1, PT, R22, 0x20, PT ;  /* 0x000000201600780c */ /* 0x000fda0003f26070 */
[----:B------:R-:W-:Y:S05]  /*05d0*/  @!P1 BRA `(.L_x_25) ;  /* 0x00000000001c9947 */ /* 0x000fea0003800000 */
[----:B------:R-:W-:Y:S01]  /*05e0*/  ISETP.GE.AND P1, PT, R24, UR7, PT ;  /* 0x0000000718007c0c */ /* 0x000fe2000bf26270 */
[----:B------:R-:W-:-:S03]  /*05f0*/  IMAD.MOV.U32 R22, RZ, RZ, RZ ;  /* 0x000000ffff167224 */ /* 0x000fc600078e00ff */
[----:B------:R-:W-:-:S04]  /*0600*/  ISETP.GT.AND P1, PT, R24, -0x1, !P1 ;  /* 0xffffffff1800780c */ /* 0x000fc80004f24270 */
[----:B------:R-:W-:-:S13]  /*0610*/  PLOP3.LUT P1, PT, P0, P1, PT, 0x80, 0x8 ;  /* 0x000000000008781c */ /* 0x000fda0000723070 */
[----:B------:R-:W-:Y:S05]  /*0620*/  @!P1 BRA `(.L_x_26) ;  /* 0x00000000000c9947 */ /* 0x000fea0003800000 */
[----:B------:R4:W5:Y:S01]  /*0630*/  LDG.E R22, desc[UR8][R2.64+-0x1c] ;  /* 0xffffe40802167981 */ /* 0x000962000c1e1900 */
[----:B------:R-:W-:Y:S05]  /*0640*/  BRA `(.L_x_26) ;  /* 0x0000000000047947 */ /* 0x000fea0003800000 */
.L_x_25:
[----:B------:R1:W2:Y:S02]  /*0650*/  LDS R22, [R19+-0x1c] ;  /* 0xffffe40013167984 */ /* 0x0002a40000000800 */
.L_x_26:
[----:B------:R-:W-:Y:S05]  /*0660*/  BSYNC.RECONVERGENT B0 ;  /* 0x0000000000007941 */ /* 0x000fea0003800200 */
.L_x_24:
[C---:B------:R-:W-:Y:S01]  /*0670*/  ISETP.GE.AND P1, PT, R24.reuse, UR7, PT ;  /* 0x0000000718007c0c */ /* 0x040fe2000bf26270 */
[----:B------:R-:W-:Y:S01]  /*0680*/  BSSY.RECONVERGENT B0, `(.L_x_27) ;  /* 0x0000011000007945 */ /* 0x000fe20003800200 */
[----:B------:R-:W-:Y:S02]  /*0690*/  VIADDMNMX.U32 R25, R17, 0x2, R8, !PT ;  /* 0x0000000211197846 */ /* 0x000fe40007800008 */
[----:B------:R-:W-:Y:S02]  /*06a0*/  ISETP.GT.AND P1, PT, R24, -0x1, !P1 ;  /* 0xffffffff1800780c */ /* 0x000fe40004f24270 */
[----:B------:R-:W-:Y:S02]  /*06b0*/  ISETP.GE.U32.AND P2, PT, R25, 0x20, PT ;  /* 0x000000201900780c */ /* 0x000fe40003f46070 */
[----:B------:R-:W-:-:S13]  /*06c0*/  PLOP3.LUT P1, PT, P0, P1, PT, 0x80, 0x8 ;  /* 0x000000000008781c */ /* 0x000fda0000723070 */
[----:B------:R-:W2:Y:S02]  /*06d0*/  @P1 LDC R24, c[0x3][R20+0x4] ;  /* 0x00c0010014181b82 */ /* 0x000ea40000000800 */
[----:B--2--5:R-:W-:Y:S01]  /*06e0*/  @P1 FFMA R7, R24, R22, R7 ;  /* 0x0000001618071223 */ /* 0x024fe20000000007 */
[----:B------:R-:W-:Y:S01]  /*06f0*/  VIADD R24, R16, 0x2 ;  /* 0x0000000210187836 */ /* 0x000fe20000000000 */
[----:B------:R-:W-:Y:S06]  /*0700*/  @!P2 BRA `(.L_x_28) ;  /* 0x00000000001ca947 */ /* 0x000fec0003800000 */
[----:B------:R-:W-:Y:S01]  /*0710*/  ISETP.GE.AND P1, PT, R24, UR7, PT ;  /* 0x0000000718007c0c */ /* 0x000fe2000bf26270 */
[----:B------:R-:W-:-:S03]  /*0720*/  IMAD.MOV.U32 R22, RZ, RZ, RZ ;  /* 0x000000ffff167224 */ /* 0x000fc600078e00ff */
[----:B------:R-:W-:-:S04]  /*0730*/  ISETP.GT.AND P1, PT, R24, -0x1, !P1 ;  /* 0xffffffff1800780c */ /* 0x000fc80004f24270 */
[----:B------:R-:W-:-:S13]  /*0740*/  PLOP3.LUT P1, PT, P0, P1, PT, 0x80, 0x8 ;  /* 0x000000000008781c */ /* 0x000fda0000723070 */
[----:B------:R-:W-:Y:S05]  /*0750*/  @!P1 BRA `(.L_x_29) ;  /* 0x00000000000c9947 */ /* 0x000fea0003800000 */
[----:B------:R2:W5:Y:S01]  /*0760*/  LDG.E R22, desc[UR8][R2.64+-0x18] ;  /* 0xffffe80802167981 */ /* 0x000562000c1e1900 */
[----:B------:R-:W-:Y:S05]  /*0770*/  BRA `(.L_x_29) ;  /* 0x0000000000047947 */ /* 0x000fea0003800000 */
.L_x_28:
[----:B------:R2:W0:Y:S02]  /*0780*/  LDS R22, [R19+-0x18] ;  /* 0xffffe80013167984 */ /* 0x0004240000000800 */
.L_x_29:
[----:B------:R-:W-:Y:S05]  /*0790*/  BSYNC.RECONVERGENT B0 ;  /* 0x0000000000007941 */ /* 0x000fea0003800200 */
.L_x_27:
[C---:B------:R-:W-:Y:S01]  /*07a0*/  ISETP.GE.AND P1, PT, R24.reuse, UR7, PT ;  /* 0x0000000718007c0c */ /* 0x040fe2000bf26270 */
[----:B------:R-:W-:Y:S01]  /*07b0*/  BSSY.RECONVERGENT B0, `(.L_x_30) ;  /* 0x0000011000007945 */ /* 0x000fe20003800200 */
[----:B------:R-:W-:Y:S02]  /*07c0*/  VIADDMNMX.U32 R17, R17, 0x3, R8, !PT ;  /* 0x0000000311117846 */ /* 0x000fe40007800008 */
[----:B------:R-:W-:Y:S02]  /*07d0*/  ISETP.GT.AND P1, PT, R24, -0x1, !P1 ;  /* 0xffffffff1800780c */ /* 0x000fe40004f24270 */
[----:B------:R-:W-:Y:S01]  /*07e0*/  ISETP.GE.U32.AND P2, PT, R17, 0x20, PT ;  /* 0x000000201100780c */ /* 0x000fe20003f46070 */
[----:B------:R-:W-:Y:S01]  /*07f0*/  VIADD R17, R16, 0x3 ;  /* 0x0000000310117836 */ /* 0x000fe20000000000 */
[----:B------:R-:W-:-:S13]  /*0800*/  PLOP3.LUT P1, PT, P0, P1, PT, 0x80, 0x8 ;  /* 0x000000000008781c */ /* 0x000fda0000723070 */
[----:B------:R-:W0:Y:S02]  /*0810*/  @P1 LDC R24, c[0x3][R20+0x8] ;  /* 0x00c0020014181b82 */ /* 0x000e240000000800 */
[----:B0----5:R-:W-:Y:S01]  /*0820*/  @P1 FFMA R7, R24, R22, R7 ;  /* 0x0000001618071223 */ /* 0x021fe20000000007 */
        /* <DEDUP_REMOVED lines=8> */
.L_x_31:
[----:B------:R0:W0:Y:S02]  /*08b0*/  LDS R16, [R19+-0x14] ;  /* 0xffffec0013107984 */ /* 0x0000240000000800 */
.L_x_32:
[----:B------:R-:W-:Y:S05]  /*08c0*/  BSYNC.RECONVERGENT B0 ;  /* 0x0000000000007941 */ /* 0x000fea0003800200 */
.L_x_30:
[----:B------:R-:W-:Y:S01]  /*08d0*/  ISETP.GE.AND P1, PT, R17, UR7, PT ;  /* 0x0000000711007c0c */ /* 0x000fe2000bf26270 */
[----:B------:R-:W-:-:S03]  /*08e0*/  VIADD R13, R13, 0x4 ;  /* 0x000000040d0d7836 */ /* 0x000fc60000000000 */
[----:B------:R-:W-:-:S04]  /*08f0*/  ISETP.GT.AND P1, PT, R17, -0x1, !P1 ;  /* 0xffffffff1100780c */ /* 0x000fc80004f24270 */
[----:B------:R-:W-:-:S13]  /*0900*/  PLOP3.LUT P1, PT, P0, P1, PT, 0x80, 0x8 ;  /* 0x000000000008781c */ /* 0x000fda0000723070 */
[----:B------:R-:W0:Y:S02]  /*0910*/  @P1 LDC R20, c[0x3][R20+0xc] ;  /* 0x00c0030014141b82 */ /* 0x000e240000000800 */
[----:B0----5:R-:W-:Y:S01]  /*0920*/  @P1 FFMA R7, R20, R16, R7 ;  /* 0x0000001014071223 */ /* 0x021fe20000000007 */
[----:B------:R-:W-:Y:S06]  /*0930*/  BRA `(.L_x_33) ;  /* 0xfffffff8009c7947 */ /* 0x000fec000383ffff */
.L_x_23:
[----:B------:R-:W-:Y:S05]  /*0940*/  BRA.U UP0, `(.L_x_34) ;  /* 0xfffffff9004c7547 */ /* 0x000fea000b83ffff */
[----:B---3--:R-:W1:Y:S01]  /*0950*/  LDC.64 R2, c[0x0][0x388] ;  /* 0x0000e200ff027b82 */ /* 0x008e620000000a00 */
[----:B------:R-:W-:-:S04]  /*0960*/  IMAD R5, R0, UR7, R5 ;  /* 0x0000000700057c24 */ /* 0x000fc8000f8e0205 */
[----:B-1----:R-:W-:-:S05]  /*0970*/  IMAD.WIDE R2, R5, 0x4, R2 ;  /* 0x0000000405027825 */ /* 0x002fca00078e0202 */
[----:B------:R-:W-:Y:S01]  /*0980*/  STG.E desc[UR8][R2.64], R7 ;  /* 0x0000000702007986 */ /* 0x000fe2000c101908 */
[----:B------:R-:W-:Y:S05]  /*0990*/  EXIT ;  /* 0x000000000000794d */ /* 0x000fea0003800000 */
.L_x_35:
        /* <DEDUP_REMOVED lines=14> */
.L_x_39:


//--------------------- .text._Z10function_bPKfPfii --------------------------
	.section	.text._Z10function_bPKfPfii,"ax",@progbits
	.align	128
        .global         _Z10function_bPKfPfii
        .type           _Z10function_bPKfPfii,@function
        .size           _Z10function_bPKfPfii,(.L_x_40 - _Z10function_bPKfPfii)
        .other          _Z10function_bPKfPfii,@"STO_CUDA_ENTRY STV_DEFAULT"
_Z10function_bPKfPfii:
.text._Z10function_bPKfPfii:
[----:B------:R-:W-:Y:S01]  /*0000*/  LDC R1, c[0x0][0x37c] ;  /* 0x0000df00ff017b82 */ /* 0x000fe20000000800 */
[----:B------:R-:W0:Y:S01]  /*0010*/  S2R R11, SR_TID.Y ;  /* 0x00000000000b7919 */ /* 0x000e220000002200 */
[----:B------:R-:W1:Y:S01]  /*0020*/  LDCU.64 UR8, c[0x0][0x390] ;  /* 0x00007200ff0877ac */ /* 0x000e620008000a00 */
[----:B------:R-:W0:Y:S01]  /*0030*/  S2R R6, SR_CTAID.Y ;  /* 0x0000000000067919 */ /* 0x000e220000002600 */
[----:B------:R-:W2:Y:S01]  /*0040*/  LDCU.64 UR6, c[0x0][0x358] ;  /* 0x00006b00ff0677ac */ /* 0x000ea20008000a00 */
[----:B------:R-:W3:Y:S01]  /*0050*/  S2R R9, SR_TID.X ;  /* 0x0000000000097919 */ /* 0x000ee20000002100 */
[----:B------:R-:W4:Y:S01]  /*0060*/  S2R R5, SR_CTAID.X ;  /* 0x0000000000057919 */ /* 0x000f220000002500 */
[----:B0-----:R-:W-:-:S04]  /*0070*/  LEA R6, R6, R11, 0x4 ;  /* 0x0000000b06067211 */ /* 0x001fc800078e20ff */
[C---:B------:R-:W-:Y:S02]  /*0080*/  IADD3 R3, PT, PT, R6.reuse, -0x8, RZ ;  /* 0xfffffff806037810 */ /* 0x040fe40007ffe0ff */
[----:B---3--:R-:W-:Y:S02]  /*0090*/  IADD3 R0, PT, PT, R9, -0x8, RZ ;  /* 0xfffffff809007810 */ /* 0x008fe40007ffe0ff */
[----:B-1----:R-:W-:Y:S02]  /*00a0*/  ISETP.GE.AND P0, PT, R3, UR9, PT ;  /* 0x0000000903007c0c */ /* 0x002fe4000bf06270 */
[----:B----4-:R-:W-:Y:S02]  /*00b0*/  LEA R2, R5, R0, 0x4 ;  /* 0x0000000005027211 */ /* 0x010fe400078e20ff */
[----:B------:R-:W-:-:S04]  /*00c0*/  ISETP.LT.U32.OR P0, PT, R6, 0x8, P0 ;  /* 0x000000080600780c */ /* 0x000fc80000701470 */
[----:B------:R-:W-:-:S04]  /*00d0*/  ISETP.LT.OR P0, PT, R2, RZ, P0 ;  /* 0x000000ff0200720c */ /* 0x000fc80000701670 */
[----:B------:R-:W-:-:S13]  /*00e0*/  ISETP.GE.OR P0, PT, R2, UR8, P0 ;  /* 0x0000000802007c0c */ /* 0x000fda0008706670 */
[----:B------:R-:W0:Y:S01]  /*00f0*/  @!P0 LDC.64 R4, c[0x0][0x380] ;  /* 0x0000e000ff048b82 */ /* 0x000e220000000a00 */
[----:B------:R-:W-:-:S04]  /*0100*/  @!P0 IMAD R7, R3, UR8, R2 ;  /* 0x0000000803078c24 */ /* 0x000fc8000f8e0202 */
[----:B0-----:R-:W-:-:S06]  /*0110*/  @!P0 IMAD.WIDE R4, R7, 0x4, R4 ;  /* 0x0000000407048825 */ /* 0x001fcc00078e0204 */
[----:B--2---:R0:W2:Y:S01]  /*0120*/  @!P0 LDG.E R4, desc[UR6][R4.64] ;  /* 0x0000000604048981 */ /* 0x0040a2000c1e1900 */
[----:B------:R-:W1:Y:S01]  /*0130*/  S2UR UR5, SR_CgaCtaId ;  /* 0x00000000000579c3 */ /* 0x000e620000008800 */
[----:B------:R-:W-:Y:S01]  /*0140*/  UMOV UR4, 0x400 ;  /* 0x0000040000047882 */ /* 0x000fe20000000000 */
[----:B------:R-:W-:Y:S02]  /*0150*/  ISETP.GE.U32.AND P1, PT, R6, 0x8, PT ;  /* 0x000000080600780c */ /* 0x000fe40003f26070 */
[----:B------:R-:W-:-:S04]  /*0160*/  VIADDMNMX.U32 R0, R11, 0xfffffff8, R0, !PT ;  /* 0xfffffff80b007846 */ /* 0x000fc80007800000 */
[----:B------:R-:W-:-:S04]  /*0170*/  ISETP.GT.U32.OR P1, PT, R0, 0xf, !P1 ;  /* 0x0000000f0000780c */ /* 0x000fc80004f24470 */
[----:B------:R-:W-:-:S04]  /*0180*/  ISETP.GE.OR P1, PT, R3, UR9, P1 ;  /* 0x0000000903007c0c */ /* 0x000fc80008f26670 */
[----:B------:R-:W-:-:S04]  /*0190*/  ISETP.LT.OR P1, PT, R2, RZ, P1 ;  /* 0x000000ff0200720c */ /* 0x000fc80000f21670 */
[----:B------:R-:W-:Y:S01]  /*01a0*/  ISETP.GE.OR P1, PT, R2, UR8, P1 ;  /* 0x0000000802007c0c */ /* 0x000fe20008f26670 */
[----:B-1----:R-:W-:-:S06]  /*01b0*/  ULEA UR4, UR5, UR4, 0x18 ;  /* 0x0000000405047291 */ /* 0x002fcc000f8ec0ff */
[----:B------:R-:W-:-:S04]  /*01c0*/  @!P0 MOV R0, UR4 ;  /* 0x0000000400008c02 */ /* 0x000fc80008000f00 */
[----:B------:R-:W-:Y:S02]  /*01d0*/  @!P0 LEA R6, R11, R0, 0x7 ;  /* 0x000000000b068211 */ /* 0x000fe400078e38ff */
[----:B------:R-:W-:Y:S02]  /*01e0*/  @P0 MOV R0, UR4 ;  /* 0x0000000400000c02 */ /* 0x000fe40008000f00 */
[----:B0-----:R-:W-:Y:S02]  /*01f0*/  @!P0 LEA R5, R9, R6, 0x2 ;  /* 0x0000000609058211 */ /* 0x001fe400078e10ff */
[----:B------:R-:W-:-:S04]  /*0200*/  @P0 LEA R8, R11, R0, 0x7 ;  /* 0x000000000b080211 */ /* 0x000fc800078e38ff */
[----:B------:R-:W-:Y:S01]  /*0210*/  @P0 LEA R8, R9, R8, 0x2 ;  /* 0x0000000809080211 */ /* 0x000fe200078e10ff */
[----:B--2---:R0:W-:Y:S04]  /*0220*/  @!P0 STS [R5], R4 ;  /* 0x0000000405008388 */ /* 0x0041e80000000800 */
[----:B------:R0:W-:Y:S01]  /*0230*/  @P0 STS [R8], RZ ;  /* 0x000000ff08000388 */ /* 0x0001e20000000800 */
[----:B------:R-:W-:Y:S06]  /*0240*/  BAR.SYNC.DEFER_BLOCKING 0x0 ;  /* 0x0000000000007b1d */ /* 0x000fec0000010000 */
[----:B------:R-:W-:Y:S05]  /*0250*/  @P1 EXIT ;  /* 0x000000000000194d */ /* 0x000fea0003800000 */
[----:B------:R-:W-:Y:S01]  /*0260*/  LEA R9, R11, R9, 0x5 ;  /* 0x000000090b097211 */ /* 0x000fe200078e28ff */
[----:B------:R-:W1:Y:S01]  /*0270*/  LDCU.128 UR12, c[0x3][URZ] ;  /* 0x00c00000ff0c77ac */ /* 0x000e620008000c00 */
[----:B------:R-:W-:Y:S02]  /*0280*/  IMAD R3, R3, UR8, R2 ;  /* 0x0000000803037c24 */ /* 0x000fe4000f8e0202 */
[----:B0-----:R-:W-:Y:S01]  /*0290*/  LEA R4, R9, R0, 0x2 ;  /* 0x0000000009047211 */ /* 0x001fe200078e10ff */
[----:B------:R-:W0:Y:S04]  /*02a0*/  LDCU.128 UR16, c[0x3][0x10] ;  /* 0x00c00200ff1077ac */ /* 0x000e280008000c00 */
[----:B------:R-:W1:Y:S01]  /*02b0*/  LDS R0, [R4+-0x420] ;  /* 0xfffbe00004007984 */ /* 0x000e620000000800 */
[----:B------:R-:W2:Y:S03]  /*02c0*/  LDCU UR4, c[0x3][0x480] ;  /* 0x00c09000ff0477ac */ /* 0x000ea60008000800 */
[----:B------:R-:W3:Y:S04]  /*02d0*/  LDS R7, [R4+-0x41c] ;  /* 0xfffbe40004077984 */ /* 0x000ee80000000800 */
[----:B------:R-:W4:Y:S04]  /*02e0*/  LDS R8, [R4+-0x418] ;  /* 0xfffbe80004087984 */ /* 0x000f280000000800 */
[----:B------:R-:W5:Y:S04]  /*02f0*/  LDS R9, [R4+-0x414] ;  /* 0xfffbec0004097984 */ /* 0x000f680000000800 */
[----:B------:R-:W0:Y:S04]  /*0300*/  LDS R10, [R4+-0x410] ;  /* 0xfffbf000040a7984 */ /* 0x000e280000000800 */
[----:B------:R-:W2:Y:S04]  /*0310*/  LDS R11, [R4+-0x40c] ;  /* 0xfffbf400040b7984 */ /* 0x000ea80000000800 */
[----:B------:R-:W2:Y:S04]  /*0320*/  LDS R12, [R4+-0x408] ;  /* 0xfffbf800040c7984 */ /* 0x000ea80000000800 */
[----:B------:R-:W2:Y:S04]  /*0330*/  LDS R13, [R4+-0x404] ;  /* 0xfffbfc00040d7984 */ /* 0x000ea80000000800 */
[----:B------:R-:W2:Y:S04]  /*0340*/  LDS R14, [R4+-0x400] ;  /* 0xfffc0000040e7984 */ /* 0x000ea80000000800 */
[----:B------:R-:W2:Y:S01]  /*0350*/  LDS R5, [R4+-0x3fc] ;  /* 0xfffc040004057984 */ /* 0x000ea20000000800 */
[----:B-1----:R-:W-:-:S03]  /*0360*/  FFMA R6, R0, UR12, RZ ;  /* 0x0000000c00067c23 */ /* 0x002fc600080000ff */
[----:B------:R-:W-:Y:S01]  /*0370*/  LDS R16, [R4+0x3e0] ;  /* 0x0003e00004107984 */ /* 0x000fe20000000800 */
[----:B---3--:R-:W-:-:S03]  /*0380*/  FFMA R7, R7, UR13, R6 ;  /* 0x0000000d07077c23 */ /* 0x008fc60008000006 */
[----:B------:R-:W1:Y:S01]  /*0390*/  LDS R0, [R4+-0x3f8] ;  /* 0xfffc080004007984 */ /* 0x000e620000000800 */
[----:B----4-:R-:W-:-:S03]  /*03a0*/  FFMA R8, R8, UR14, R7 ;  /* 0x0000000e08087c23 */ /* 0x010fc60008000007 */
[----:B------:R-:W3:Y:S01]  /*03b0*/  LDS R6, [R4+-0x3f4] ;  /* 0xfffc0c0004067984 */ /* 0x000ee20000000800 */
[----:B-----5:R-:W-:-:S03]  /*03c0*/  FFMA R9, R9, UR15, R8 ;  /* 0x0000000f09097c23 */ /* 0x020fc60008000008 */
[----:B------:R-:W4:Y:S01]  /*03d0*/  LDS R7, [R4+-0x3f0] ;  /* 0xfffc100004077984 */ /* 0x000f220000000800 */
[----:B------:R-:W5:Y:S01]  /*03e0*/  LDCU.128 UR12, c[0x3][0x20] ;  /* 0x00c00400ff0c77ac */ /* 0x000f620008000c00 */
[----:B0-----:R-:W-:Y:S02]  /*03f0*/  FFMA R10, R10, UR16, R9 ;  /* 0x000000100a0a7c23 */ /* 0x001fe40008000009 */
[----:B------:R-:W0:Y:S02]  /*0400*/  LDS R8, [R4+-0x3ec] ;  /* 0xfffc140004087984 */ /* 0x000e240000000800 */
[----:B--2---:R-:W-:Y:S02]  /*0410*/  FFMA R11, R11, UR17, R10 ;  /* 0x000000110b0b7c23 */ /* 0x004fe4000800000a */
[----:B------:R-:W2:Y:S02]  /*0420*/  LDS R9, [R4+-0x3e8] ;  /* 0xfffc180004097984 */ /* 0x000ea40000000800 */
[----:B------:R-:W-:-:S02]  /*0430*/  FFMA R12, R12, UR18, R11 ;  /* 0x000000120c0c7c23 */ /* 0x000fc4000800000b */
[----:B------:R-:W2:Y:S02]  /*0440*/  LDS R10, [R4+-0x3e4] ;  /* 0xfffc1c00040a7984 */ /* 0x000ea40000000800 */
[----:B------:R-:W-:Y:S02]  /*0450*/  FFMA R13, R13, UR19, R12 ;  /* 0x000000130d0d7c23 */ /* 0x000fe4000800000c */
[----:B------:R-:W2:Y:S01]  /*0460*/  LDS R11, [R4+-0x3e0] ;  /* 0xfffc2000040b7984 */ /* 0x000ea20000000800 */
[----:B------:R-:W4:Y:S01]  /*0470*/  LDCU.128 UR16, c[0x3][0x30] ;  /* 0x00c00600ff1077ac */ /* 0x000f220008000c00 */
[----:B-----5:R-:W-:Y:S02]  /*0480*/  FFMA R14, R14, UR12, R13 ;  /* 0x0000000c0e0e7c23 */ /* 0x020fe4000800000d */
[----:B------:R-:W5:Y:S02]  /*0490*/  LDS R12, [R4+-0x3a0] ;  /* 0xfffc6000040c7984 */ /* 0x000f640000000800 */
[----:B------:R-:W-:-:S02]  /*04a0*/  FFMA R15, R5, UR13, R14 ;  /* 0x0000000d050f7c23 */ /* 0x000fc4000800000e */
[----:B------:R-:W5:Y:S04]  /*04b0*/  LDS R13, [R4+-0x39c] ;  /* 0xfffc6400040d7984 */ /* 0x000f680000000800 */
[----:B------:R-:W5:Y:S01]  /*04c0*/  LDS R5, [R4+-0x398] ;  /* 0xfffc680004057984 */ /* 0x000f620000000800 */
[----:B-1----:R-:W-:-:S03]  /*04d0*/  FFMA R15, R0, UR14, R15 ;  /* 0x0000000e000f7c23 */ /* 0x002fc6000800000f */
[----:B------:R-:W-:Y:S01]  /*04e0*/  LDS R17, [R4+0x414] ;  /* 0x0004140004117984 */ /* 0x000fe20000000800 */
[----:B---3--:R-:W-:-:S03]  /*04f0*/  FFMA R14, R6, UR15, R15 ;  /* 0x0000000f060e7c23 */ /* 0x008fc6000800000f */
[----:B------:R-:W1:Y:S01]  /*0500*/  LDS R0, [R4+-0x394] ;  /* 0xfffc6c0004007984 */ /* 0x000e620000000800 */
[----:B------:R-:W3:Y:S01]  /*0510*/  LDCU.128 UR12, c[0x3][0x40] ;  /* 0x00c00800ff0c77ac */ /* 0x000ee20008000c00 */
[----:B----4-:R-:W-:Y:S02]  /*0520*/  FFMA R15, R7, UR16, R14 ;  /* 0x00000010070f7c23 */ /* 0x010fe4000800000e */
[----:B------:R-:W4:Y:S02]  /*0530*/  LDS R6, [R4+-0x390] ;  /* 0xfffc700004067984 */ /* 0x000f240000000800 */
[----:B0-----:R-:W-:Y:S02]  /*0540*/  FFMA R14, R8, UR17, R15 ;  /* 0x00000011080e7c23 */ /* 0x001fe4000800000f */
[----:B------:R-:W0:Y:S02]  /*0550*/  LDS R7, [R4+-0x38c] ;  /* 0xfffc740004077984 */ /* 0x000e240000000800 */
[----:B--2---:R-:W-:-:S02]  /*0560*/  FFMA R15, R9, UR18, R14 ;  /* 0x00000012090f7c23 */ /* 0x004fc4000800000e */
[----:B------:R-:W2:Y:S02]  /*0570*/  LDS R8, [R4+-0x388] ;  /* 0xfffc780004087984 */ /* 0x000ea40000000800 */
[----:B------:R-:W-:Y:S02]  /*0580*/  FFMA R14, R10, UR19, R15 ;  /* 0x000000130a0e7c23 */ /* 0x000fe4000800000f */
[----:B------:R-:W2:Y:S01]  /*0590*/  LDS R9, [R4+-0x384] ;  /* 0xfffc7c0004097984 */ /* 0x000ea20000000800 */
[----:B------:R-:W1:Y:S01]  /*05a0*/  LDCU.128 UR16, c[0x3][0x50] ;  /* 0x00c00a00ff1077ac */ /* 0x000e620008000c00 */
[----:B---3--:R-:W-:Y:S02]  /*05b0*/  FFMA R15, R11, UR12, R14 ;  /* 0x0000000c0b0f7c23 */ /* 0x008fe4000800000e */
[----:B------:R-:W3:Y:S02]  /*05c0*/  LDS R10, [R4+-0x380] ;  /* 0xfffc8000040a7984 */ /* 0x000ee40000000800 */
[----:B-----5:R-:W-:-:S02]  /*05d0*/  FFMA R14, R12, UR13, R15 ;  /* 0x0000000d0c0e7c23 */ /* 0x020fc4000800000f */
[----:B------:R-:W5:Y:S02]  /*05e0*/  LDS R11, [R4+-0x37c] ;  /* 0xfffc8400040b7984 */ /* 0x000f640000000800 */
[----:B------:R-:W-:Y:S02]  /*05f0*/  FFMA R14, R13, UR14, R14 ;  /* 0x0000000e0d0e7c23 */ /* 0x000fe4000800000e */
[----:B------:R-:W5:Y:S02]  /*0600*/  LDS R12, [R4+-0x378] ;  /* 0xfffc8800040c7984 */ /* 0x000f640000000800 */
[----:B------:R-:W-:Y:S02]  /*0610*/  FFMA R15, R5, UR15, R14 ;  /* 0x0000000f050f7c23 */ /* 0x000fe4000800000e */
[----:B------:R-:W5:Y:S01]  /*0620*/  LDS R13, [R4+-0x374] ;  /* 0xfffc8c00040d7984 */ /* 0x000f620000000800 */
[----:B------:R-:W2:Y:S03]  /*0630*/  LDCU.128 UR12, c[0x3][0x60] ;  /* 0x00c00c00ff0c77ac */ /* 0x000ea60008000c00 */
[----:B------:R-:W5:Y:S01]  /*0640*/  LDS R5, [R4+-0x370] ;  /* 0xfffc900004057984 */ /* 0x000f620000000800 */
[----:B-1----:R-:W-:-:S03]  /*0650*/  FFMA R15, R0, UR16, R15 ;  /* 0x00000010000f7c23 */ /* 0x002fc6000800000f */
[----:B------:R-:W-:Y:S01]  /*0660*/  LDS R19, [R4+0x41c] ;  /* 0x00041c0004137984 */ /* 0x000fe20000000800 */
[----:B----4-:R-:W-:-:S03]  /*0670*/  FFMA R14, R6, UR17, R15 ;  /* 0x00000011060e7c23 */ /* 0x010fc6000800000f */
[----:B------:R-:W1:Y:S01]  /*0680*/  LDS R0, [R4+-0x36c] ;  /* 0xfffc940004007984 */ /* 0x000e620000000800 */
[----:B0-----:R-:W-:-:S03]  /*0690*/  FFMA R15, R7, UR18, R14 ;  /* 0x00000012070f7c23 */ /* 0x001fc6000800000e */
[----:B------:R-:W0:Y:S01]  /*06a0*/  LDS R6, [R4+-0x368] ;  /* 0xfffc980004067984 */ /* 0x000e220000000800 */
[----:B--2---:R-:W-:-:S03]  /*06b0*/  FFMA R14, R8, UR19, R15 ;  /* 0x00000013080e7c23 */ /* 0x004fc6000800000f */
[----:B------:R-:W2:Y:S01]  /*06c0*/  LDS R7, [R4+-0x364] ;  /* 0xfffc9c0004077984 */ /* 0x000ea20000000800 */
[----:B------:R-:W4:Y:S01]  /*06d0*/  LDCU.128 UR16, c[0x3][0x70] ;  /* 0x00c00e00ff1077ac */ /* 0x000f220008000c00 */
[----:B------:R-:W-:Y:S02]  /*06e0*/  FFMA R15, R9, UR12, R14 ;  /* 0x0000000c090f7c23 */ /* 0x000fe4000800000e */
[----:B------:R-:W2:Y:S02]  /*06f0*/  LDS R8, [R4+-0x360] ;  /* 0xfffca00004087984 */ /* 0x000ea40000000800 */
[----:B---3--:R-:W-:Y:S02]  /*0700*/  FFMA R14, R10, UR13, R15 ;  /* 0x0000000d0a0e7c23 */ /* 0x008fe4000800000f */
[----:B------:R-:W3:Y:S02]  /*0710*/  LDS R9, [R4+-0x320] ;  /* 0xfffce00004097984 */ /* 0x000ee40000000800 */
[----:B-----5:R-:W-:-:S02]  /*0720*/  FFMA R15, R11, UR14, R14 ;  /* 0x0000000e0b0f7c23 */ /* 0x020fc4000800000e */
[----:B------:R-:W5:Y:S02]  /*0730*/  LDS R10, [R4+-0x31c] ;  /* 0xfffce400040a7984 */ /* 0x000f640000000800 */
[----:B------:R-:W-:Y:S02]  /*0740*/  FFMA R14, R12, UR15, R15 ;  /* 0x0000000f0c0e7c23 */ /* 0x000fe4000800000f */
[----:B------:R-:W5:Y:S01]  /*0750*/  LDS R11, [R4+-0x318] ;  /* 0xfffce800040b7984 */ /* 0x000f620000000800 */
[----:B------:R-:W2:Y:S01]  /*0760*/  LDCU.128 UR12, c[0x3][0x80] ;  /* 0x00c01000ff0c77ac */ /* 0x000ea20008000c00 */
[----:B----4-:R-:W-:Y:S02]  /*0770*/  FFMA R14, R13, UR16, R14 ;  /* 0x000000100d0e7c23 */ /* 0x010fe4000800000e */
[----:B------:R-:W4:Y:S02]  /*0780*/  LDS R12, [R4+-0x314] ;  /* 0xfffcec00040c7984 */ /* 0x000f240000000800 */
[----:B------:R-:W-:-:S02]  /*0790*/  FFMA R15, R5, UR17, R14 ;  /* 0x00000011050f7c23 */ /* 0x000fc4000800000e */
[----:B------:R-:W4:Y:S04]  /*07a0*/  LDS R13, [R4+-0x310] ;  /* 0xfffcf000040d7984 */ /* 0x000f280000000800 */
[----:B------:R-:W4:Y:S01]  /*07b0*/  LDS R5, [R4+-0x30c] ;  /* 0xfffcf40004057984 */ /* 0x000f220000000800 */
[----:B-1----:R-:W-:-:S03]  /*07c0*/  FFMA R15, R0, UR18, R15 ;  /* 0x00000012000f7c23 */ /* 0x002fc6000800000f */
[----:B------:R-:W1:Y:S01]  /*07d0*/  LDS R0, [R4+-0x308] ;  /* 0xfffcf80004007984 */ /* 0x000e620000000800 */
[----:B0-----:R-:W-:Y:S01]  /*07e0*/  FFMA R14, R6, UR19, R15 ;  /* 0x00000013060e7c23 */ /* 0x001fe2000800000f */
[----:B------:R-:W0:Y:S02]  /*07f0*/  LDCU.128 UR16, c[0x3][0x90] ;  /* 0x00c01200ff1077ac */ /* 0x000e240008000c00 */
[----:B------:R-:W1:Y:S01]  /*0800*/  LDS R6, [R4+-0x304] ;  /* 0xfffcfc0004067984 */ /* 0x000e620000000800 */
[----:B--2---:R-:W-:-:S03]  /*0810*/  FFMA R15, R7, UR12, R14 ;  /* 0x0000000c070f7c23 */ /* 0x004fc6000800000e */
[----:B------:R-:W2:Y:S01]  /*0820*/  LDS R7, [R4+-0x300] ;  /* 0xfffd000004077984 */ /* 0x000ea20000000800 */
[----:B------:R-:W-:-:S03]  /*0830*/  FFMA R14, R8, UR13, R15 ;  /* 0x0000000d080e7c23 */ /* 0x000fc6000800000f */
[----:B------:R-:W2:Y:S01]  /*0840*/  LDS R8, [R4+-0x2fc] ;  /* 0xfffd040004087984 */ /* 0x000ea20000000800 */
[----:B---3--:R-:W-:-:S03]  /*0850*/  FFMA R15, R9, UR14, R14 ;  /* 0x0000000e090f7c23 */ /* 0x008fc6000800000e */
[----:B------:R-:W3:Y:S01]  /*0860*/  LDS R9, [R4+-0x2f8] ;  /* 0xfffd080004097984 */ /* 0x000ee20000000800 */
[----:B-----5:R-:W-:Y:S01]  /*0870*/  FFMA R14, R10, UR15, R15 ;  /* 0x0000000f0a0e7c23 */ /* 0x020fe2000800000f */
[----:B------:R-:W1:Y:S02]  /*0880*/  LDCU.128 UR12, c[0x3][0xa0] ;  /* 0x00c01400ff0c77ac */ /* 0x000e640008000c00 */
[----:B------:R-:W5:Y:S01]  /*0890*/  LDS R10, [R4+-0x2f4] ;  /* 0xfffd0c00040a7984 */ /* 0x000f620000000800 */
[----:B0-----:R-:W-:-:S03]  /*08a0*/  FFMA R15, R11, UR16, R14 ;  /* 0x000000100b0f7c23 */ /* 0x001fc6000800000e */
[----:B------:R-:W0:Y:S01]  /*08b0*/  LDS R11, [R4+-0x2f0] ;  /* 0xfffd1000040b7984 */ /* 0x000e220000000800 */
[----:B----4-:R-:W-:-:S03]  /*08c0*/  FFMA R14, R12, UR17, R15 ;  /* 0x000000110c0e7c23 */ /* 0x010fc6000800000f */
[----:B------:R-:W4:Y:S01]  /*08d0*/  LDS R12, [R4+-0x2ec] ;  /* 0xfffd1400040c7984 */ /* 0x000f220000000800 */
[----:B------:R-:W-:-:S03]  /*08e0*/  FFMA R14, R13, UR18, R14 ;  /* 0x000000120d0e7c23 */ /* 0x000fc6000800000e */
[----:B------:R-:W4:Y:S01]  /*08f0*/  LDS R13, [R4+-0x2e8] ;  /* 0xfffd1800040d7984 */ /* 0x000f220000000800 */
[----:B------:R-:W-:Y:S01]  /*0900*/  FFMA R15, R5, UR19, R14 ;  /* 0x00000013050f7c23 */ /* 0x000fe2000800000e */
[----:B------:R-:W3:Y:S02]  /*0910*/  LDCU.128 UR16, c[0x3][0xb0] ;  /* 0x00c01600ff1077ac */ /* 0x000ee40008000c00 */
[----:B------:R-:W4:Y:S01]  /*0920*/  LDS R5, [R4+-0x2e4] ;  /* 0xfffd1c0004057984 */ /* 0x000f220000000800 */
[----:B-1----:R-:W-:-:S03]  /*0930*/  FFMA R15, R0, UR12, R15 ;  /* 0x0000000c000f7c23 */ /* 0x002fc6000800000f */
[----:B------:R-:W1:Y:S01]  /*0940*/  LDS R0, [R4+-0x2e0] ;  /* 0xfffd200004007984 */ /* 0x000e620000000800 */
[----:B------:R-:W-:-:S03]  /*0950*/  FFMA R14, R6, UR13, R15 ;  /* 0x0000000d060e7c23 */ /* 0x000fc6000800000f */
[----:B------:R-:W1:Y:S01]  /*0960*/  LDS R6, [R4+-0x2a0] ;  /* 0xfffd600004067984 */ /* 0x000e620000000800 */
[----:B--2---:R-:W-:-:S03]  /*0970*/  FFMA R15, R7, UR14, R14 ;  /* 0x0000000e070f7c23 */ /* 0x004fc6000800000e */
[----:B------:R-:W2:Y:S01]  /*0980*/  LDS R7, [R4+-0x29c] ;  /* 0xfffd640004077984 */ /* 0x000ea20000000800 */
[----:B------:R-:W-:Y:S01]  /*0990*/  FFMA R14, R8, UR15, R15 ;  /* 0x0000000f080e7c23 */ /* 0x000fe2000800000f */
[----:B------:R-:W4:Y:S02]  /*09a0*/  LDCU.128 UR12, c[0x3][0xc0] ;  /* 0x00c01800ff0c77ac */ /* 0x000f240008000c00 */
[----:B------:R-:W2:Y:S01]  /*09b0*/  LDS R8, [R4+-0x298] ;  /* 0xfffd680004087984 */ /* 0x000ea20000000800 */
[----:B---3--:R-:W-:-:S03]  /*09c0*/  FFMA R15, R9, UR16, R14 ;  /* 0x00000010090f7c23 */ /* 0x008fc6000800000e */
[----:B------:R-:W3:Y:S01]  /*09d0*/  LDS R9, [R4+-0x294] ;  /* 0xfffd6c0004097984 */ /* 0x000ee20000000800 */
[----:B-----5:R-:W-:-:S03]  /*09e0*/  FFMA R14, R10, UR17, R15 ;  /* 0x000000110a0e7c23 */ /* 0x020fc6000800000f */
[----:B------:R-:W5:Y:S01]  /*09f0*/  LDS R10, [R4+-0x290] ;  /* 0xfffd7000040a7984 */ /* 0x000f620000000800 */
[----:B0-----:R-:W-:-:S03]  /*0a00*/  FFMA R15, R11, UR18, R14 ;  /* 0x000000120b0f7c23 */ /* 0x001fc6000800000e */
[----:B------:R-:W0:Y:S01]  /*0a10*/  LDS R11, [R4+-0x28c] ;  /* 0xfffd7400040b7984 */ /* 0x000e220000000800 */
[----:B----4-:R-:W-:Y:S01]  /*0a20*/  FFMA R14, R12, UR19, R15 ;  /* 0x000000130c0e7c23 */ /* 0x010fe2000800000f */
[----:B------:R-:W2:Y:S02]  /*0a30*/  LDCU.128 UR16, c[0x3][0xd0] ;  /* 0x00c01a00ff1077ac */ /* 0x000ea40008000c00 */
[----:B------:R-:W4:Y:S01]  /*0a40*/  LDS R12, [R4+-0x288] ;  /* 0xfffd7800040c7984 */ /* 0x000f220000000800 */
[----:B------:R-:W-:-:S03]  /*0a50*/  FFMA R14, R13, UR12, R14 ;  /* 0x0000000c0d0e7c23 */ /* 0x000fc6000800000e */
[----:B------:R-:W4:Y:S01]  /*0a60*/  LDS R13, [R4+-0x284] ;  /* 0xfffd7c00040d7984 */ /* 0x000f220000000800 */
[----:B------:R-:W-:-:S03]  /*0a70*/  FFMA R15, R5, UR13, R14 ;  /* 0x0000000d050f7c23 */ /* 0x000fc6000800000e */
[----:B------:R-:W4:Y:S01]  /*0a80*/  LDS R5, [R4+-0x280] ;  /* 0xfffd800004057984 */ /* 0x000f220000000800 */
[----:B-1----:R-:W-:-:S03]  /*0a90*/  FFMA R15, R0, UR14, R15 ;  /* 0x0000000e000f7c23 */ /* 0x002fc6000800000f */
[----:B------:R-:W1:Y:S01]  /*0aa0*/  LDS R0, [R4+-0x27c] ;  /* 0xfffd840004007984 */ /* 0x000e620000000800 */
[----:B------:R-:W-:Y:S01]  /*0ab0*/  FFMA R14, R6, UR15, R15 ;  /* 0x0000000f060e7c23 */ /* 0x000fe2000800000f */
        /* <DEDUP_REMOVED lines=187> */
[----:B------:R-:W3:Y:S01]  /*1670*/  LDS R9, [R4] ;  /* 0x0000000004097984 */ /* 0x000ee20000000800 */
[----:B-----5:R-:W-:Y:S01]  /*1680*/  FFMA R14, R10, UR19, R15 ;  /* 0x000000130a0e7c23 */ /* 0x020fe2000800000f */
[----:B------:R-:W1:Y:S02]  /*1690*/  LDCU.128 UR16, c[0x3][0x230] ;  /* 0x00c04600ff1077ac */ /* 0x000e640008000c00 */
[----:B------:R-:W5:Y:S01]  /*16a0*/  LDS R10, [R4+0x4] ;  /* 0x00000400040a7984 */ /* 0x000f620000000800 */
[----:B0-----:R-:W-:-:S03]  /*16b0*/  FFMA R15, R11, UR12, R14 ;  /* 0x0000000c0b0f7c23 */ /* 0x001fc6000800000e */
[----:B------:R-:W0:Y:S01]  /*16c0*/  LDS R11, [R4+0x8] ;  /* 0x00000800040b7984 */ /* 0x000e220000000800 */
[----:B----4-:R-:W-:-:S03]  /*16d0*/  FFMA R14, R12, UR13, R15 ;  /* 0x0000000d0c0e7c23 */ /* 0x010fc6000800000f */
[----:B------:R-:W4:Y:S01]  /*16e0*/  LDS R12, [R4+0xc] ;  /* 0x00000c00040c7984 */ /* 0x000f220000000800 */
[----:B------:R-:W-:-:S03]  /*16f0*/  FFMA R14, R13, UR14, R14 ;  /* 0x0000000e0d0e7c23 */ /* 0x000fc6000800000e */
[----:B------:R-:W4:Y:S01]  /*1700*/  LDS R13, [R4+0x10] ;  /* 0x00001000040d7984 */ /* 0x000f220000000800 */
[----:B------:R-:W-:Y:S01]  /*1710*/  FFMA R15, R5, UR15, R14 ;  /* 0x0000000f050f7c23 */ /* 0x000fe2000800000e */
[----:B------:R-:W3:Y:S02]  /*1720*/  LDCU.128 UR12, c[0x3][0x240] ;  /* 0x00c04800ff0c77ac */ /* 0x000ee40008000c00 */
[----:B------:R-:W4:Y:S01]  /*1730*/  LDS R5, [R4+0x14] ;  /* 0x0000140004057984 */ /* 0x000f220000000800 */
[----:B-1----:R-:W-:-:S03]  /*1740*/  FFMA R15, R0, UR16, R15 ;  /* 0x00000010000f7c23 */ /* 0x002fc6000800000f */
[----:B------:R-:W1:Y:S01]  /*1750*/  LDS R0, [R4+0x18] ;  /* 0x0000180004007984 */ /* 0x000e620000000800 */
[----:B------:R-:W-:-:S03]  /*1760*/  FFMA R14, R6, UR17, R15 ;  /* 0x00000011060e7c23 */ /* 0x000fc6000800000f */
[----:B------:R-:W1:Y:S01]  /*1770*/  LDS R6, [R4+0x1c] ;  /* 0x00001c0004067984 */ /* 0x000e620000000800 */
[----:B--2---:R-:W-:-:S03]  /*1780*/  FFMA R15, R7, UR18, R14 ;  /* 0x00000012070f7c23 */ /* 0x004fc6000800000e */
[----:B------:R-:W2:Y:S01]  /*1790*/  LDS R7, [R4+0x20] ;  /* 0x0000200004077984 */ /* 0x000ea20000000800 */
[----:B------:R-:W-:Y:S01]  /*17a0*/  FFMA R14, R8, UR19, R15 ;  /* 0x00000013080e7c23 */ /* 0x000fe2000800000f */
[----:B------:R-:W4:Y:S02]  /*17b0*/  LDCU.128 UR16, c[0x3][0x250] ;  /* 0x00c04a00ff1077ac */ /* 0x000f240008000c00 */
[----:B------:R-:W2:Y:S01]  /*17c0*/  LDS R8, [R4+0x60] ;  /* 0x0000600004087984 */ /* 0x000ea20000000800 */
[----:B---3--:R-:W-:-:S03]  /*17d0*/  FFMA R15, R9, UR12, R14 ;  /* 0x0000000c090f7c23 */ /* 0x008fc6000800000e */
[----:B------:R-:W3:Y:S01]  /*17e0*/  LDS R9, [R4+0x64] ;  /* 0x0000640004097984 */ /* 0x000ee20000000800 */
[----:B-----5:R-:W-:-:S03]  /*17f0*/  FFMA R14, R10, UR13, R15 ;  /* 0x0000000d0a0e7c23 */ /* 0x020fc6000800000f */
[----:B------:R-:W5:Y:S01]  /*1800*/  LDS R10, [R4+0x68] ;  /* 0x00006800040a7984 */ /* 0x000f620000000800 */
[----:B0-----:R-:W-:-:S03]  /*1810*/  FFMA R15, R11, UR14, R14 ;  /* 0x0000000e0b0f7c23 */ /* 0x001fc6000800000e */
[----:B------:R-:W0:Y:S01]  /*1820*/  LDS R11, [R4+0x6c] ;  /* 0x00006c00040b7984 */ /* 0x000e220000000800 */
[----:B----4-:R-:W-:Y:S01]  /*1830*/  FFMA R14, R12, UR15, R15 ;  /* 0x0000000f0c0e7c23 */ /* 0x010fe2000800000f */
[----:B------:R-:W2:Y:S02]  /*1840*/  LDCU.128 UR12, c[0x3][0x260] ;  /* 0x00c04c00ff0c77ac */ /* 0x000ea40008000c00 */
[----:B------:R-:W4:Y:S01]  /*1850*/  LDS R12, [R4+0x70] ;  /* 0x00007000040c7984 */ /* 0x000f220000000800 */
[----:B------:R-:W-:-:S03]  /*1860*/  FFMA R14, R13, UR16, R14 ;  /* 0x000000100d0e7c23 */ /* 0x000fc6000800000e */
[----:B------:R-:W4:Y:S01]  /*1870*/  LDS R13, [R4+0x74] ;  /* 0x00007400040d7984 */ /* 0x000f220000000800 */
[----:B------:R-:W-:-:S03]  /*1880*/  FFMA R15, R5, UR17, R14 ;  /* 0x00000011050f7c23 */ /* 0x000fc6000800000e */
[----:B------:R-:W4:Y:S01]  /*1890*/  LDS R5, [R4+0x78] ;  /* 0x0000780004057984 */ /* 0x000f220000000800 */
[----:B-1----:R-:W-:-:S03]  /*18a0*/  FFMA R15, R0, UR18, R15 ;  /* 0x00000012000f7c23 */ /* 0x002fc6000800000f */
[----:B------:R-:W1:Y:S01]  /*18b0*/  LDS R0, [R4+0x7c] ;  /* 0x00007c0004007984 */ /* 0x000e620000000800 */
[----:B------:R-:W-:Y:S01]  /*18c0*/  FFMA R14, R6, UR19, R15 ;  /* 0x00000013060e7c23 */ /* 0x000fe2000800000f */
[----:B------:R-:W0:Y:S02]  /*18d0*/  LDCU.128 UR16, c[0x3][0x270] ;  /* 0x00c04e00ff1077ac */ /* 0x000e240008000c00 */
[----:B------:R-:W1:Y:S01]  /*18e0*/  LDS R6, [R4+0x80] ;  /* 0x0000800004067984 */ /* 0x000e620000000800 */
[----:B--2---:R-:W-:-:S03]  /*18f0*/  FFMA R15, R7, UR12, R14 ;  /* 0x0000000c070f7c23 */ /* 0x004fc6000800000e */
[----:B------:R-:W2:Y:S01]  /*1900*/  LDS R7, [R4+0x84] ;  /* 0x0000840004077984 */ /* 0x000ea20000000800 */
[----:B------:R-:W-:-:S03]  /*1910*/  FFMA R14, R8, UR13, R15 ;  /* 0x0000000d080e7c23 */ /* 0x000fc6000800000f */
[----:B------:R-:W2:Y:S01]  /*1920*/  LDS R8, [R4+0x88] ;  /* 0x0000880004087984 */ /* 0x000ea20000000800 */
[----:B---3--:R-:W-:-:S03]  /*1930*/  FFMA R15, R9, UR14, R14 ;  /* 0x0000000e090f7c23 */ /* 0x008fc6000800000e */
[----:B------:R-:W3:Y:S01]  /*1940*/  LDS R9, [R4+0x8c] ;  /* 0x00008c0004097984 */ /* 0x000ee20000000800 */
        /* <DEDUP_REMOVED lines=242> */
[----:B------:R-:W-:Y:S01]  /*2870*/  LDS R15, [R4+0x3e8] ;  /* 0x0003e800040f7984 */ /* 0x000fe20000000800 */
[----:B------:R-:W-:Y:S01]  /*2880*/  FFMA R8, R8, UR19, R7 ;  /* 0x0000001308087c23 */ /* 0x000fe20008000007 */
[----:B------:R-:W2:Y:S02]  /*2890*/  LDCU.128 UR16, c[0x3][0x430] ;  /* 0x00c08600ff1077ac */ /* 0x000ea40008000c00 */
[----:B------:R-:W1:Y:S01]  /*28a0*/  LDS R7, [R4+0x3e4] ;  /* 0x0003e40004077984 */ /* 0x000e620000000800 */
[----:B---3--:R-:W-:-:S03]  /*28b0*/  FFMA R9, R9, UR12, R8 ;  /* 0x0000000c09097c23 */ /* 0x008fc60008000008 */
[----:B------:R-:W3:Y:S01]  /*28c0*/  LDS R14, [R4+0x3ec] ;  /* 0x0003ec00040e7984 */ /* 0x000ee20000000800 */
[----:B-----5:R-:W-:-:S03]  /*28d0*/  FFMA R10, R10, UR13, R9 ;  /* 0x0000000d0a0a7c23 */ /* 0x020fc60008000009 */
[----:B------:R-:W-:Y:S01]  /*28e0*/  LDS R9, [R4+0x3f4] ;  /* 0x0003f40004097984 */ /* 0x000fe20000000800 */
[----:B0-----:R-:W-:-:S03]  /*28f0*/  FFMA R11, R11, UR14, R10 ;  /* 0x0000000e0b0b7c23 */ /* 0x001fc6000800000a */
[----:B------:R-:W0:Y:S01]  /*2900*/  LDS R10, [R4+0x3f0] ;  /* 0x0003f000040a7984 */ /* 0x000e220000000800 */
[----:B----4-:R-:W-:Y:S01]  /*2910*/  FFMA R12, R12, UR15, R11 ;  /* 0x0000000f0c0c7c23 */ /* 0x010fe2000800000b */
[----:B------:R-:W4:Y:S02]  /*2920*/  LDCU.128 UR12, c[0x3][0x440] ;  /* 0x00c08800ff0c77ac */ /* 0x000f240008000c00 */
[----:B------:R-:W5:Y:S01]  /*2930*/  LDS R8, [R4+0x3f8] ;  /* 0x0003f80004087984 */ /* 0x000f620000000800 */
[----:B--2---:R-:W-:-:S03]  /*2940*/  FFMA R12, R13, UR16, R12 ;  /* 0x000000100d0c7c23 */ /* 0x004fc6000800000c */
[----:B------:R-:W2:Y:S01]  /*2950*/  LDS R11, [R4+0x3fc] ;  /* 0x0003fc00040b7984 */ /* 0x000ea20000000800 */
[----:B------:R-:W-:-:S03]  /*2960*/  FFMA R5, R5, UR17, R12 ;  /* 0x0000001105057c23 */ /* 0x000fc6000800000c */
[----:B------:R-:W2:Y:S01]  /*2970*/  LDS R12, [R4+0x400] ;  /* 0x00040000040c7984 */ /* 0x000ea20000000800 */
[----:B-1----:R-:W-:-:S03]  /*2980*/  FFMA R5, R0, UR18, R5 ;  /* 0x0000001200057c23 */ /* 0x002fc60008000005 */
[----:B------:R-:W-:Y:S01]  /*2990*/  LDS R13, [R4+0x410] ;  /* 0x00041000040d7984 */ /* 0x000fe20000000800 */
[----:B------:R-:W-:Y:S01]  /*29a0*/  FFMA R5, R6, UR19, R5 ;  /* 0x0000001306057c23 */ /* 0x000fe20008000005 */
[----:B------:R-:W0:Y:S02]  /*29b0*/  LDCU.128 UR16, c[0x3][0x450] ;  /* 0x00c08a00ff1077ac */ /* 0x000e240008000c00 */
[----:B------:R-:W1:Y:S01]  /*29c0*/  LDS R6, [R4+0x404] ;  /* 0x0004040004067984 */ /* 0x000e620000000800 */
[----:B----4-:R-:W-:-:S03]  /*29d0*/  FFMA R16, R16, UR12, R5 ;  /* 0x0000000c10107c23 */ /* 0x010fc60008000005 */
[----:B------:R-:W4:Y:S01]  /*29e0*/  LDS R0, [R4+0x408] ;  /* 0x0004080004007984 */ /* 0x000f220000000800 */
[----:B------:R-:W-:-:S03]  /*29f0*/  FFMA R16, R7, UR13, R16 ;  /* 0x0000000d07107c23 */ /* 0x000fc60008000010 */
[----:B------:R-:W4:Y:S01]  /*2a00*/  LDS R5, [R4+0x40c] ;  /* 0x00040c0004057984 */ /* 0x000f220000000800 */
[----:B------:R-:W-:-:S04]  /*2a10*/  FFMA R15, R15, UR14, R16 ;  /* 0x0000000e0f0f7c23 */ /* 0x000fc80008000010 */
[----:B---3--:R-:W-:Y:S01]  /*2a20*/  FFMA R15, R14, UR15, R15 ;  /* 0x0000000f0e0f7c23 */ /* 0x008fe2000800000f */
[----:B------:R-:W3:Y:S03]  /*2a30*/  LDCU.128 UR12, c[0x3][0x460] ;  /* 0x00c08c00ff0c77ac */ /* 0x000ee60008000c00 */
[----:B0-----:R-:W-:Y:S02]  /*2a40*/  FFMA R10, R10, UR16, R15 ;  /* 0x000000100a0a7c23 */ /* 0x001fe4000800000f */
[----:B------:R-:W0:Y:S02]  /*2a50*/  LDS R15, [R4+0x418] ;  /* 0x00041800040f7984 */ /* 0x000e240000000800 */
[----:B------:R-:W-:-:S04]  /*2a60*/  FFMA R9, R9, UR17, R10 ;  /* 0x0000001109097c23 */ /* 0x000fc8000800000a */
[----:B-----5:R-:W-:Y:S02]  /*2a70*/  FFMA R8, R8, UR18, R9 ;  /* 0x0000001208087c23 */ /* 0x020fe40008000009 */
[----:B------:R-:W5:Y:S02]  /*2a80*/  LDS R9, [R4+0x420] ;  /* 0x0004200004097984 */ /* 0x000f640000000800 */
[----:B--2---:R-:W-:Y:S01]  /*2a90*/  FFMA R11, R11, UR19, R8 ;  /* 0x000000130b0b7c23 */ /* 0x004fe20008000008 */
[----:B------:R-:W2:Y:S03]  /*2aa0*/  LDCU.128 UR16, c[0x3][0x470] ;  /* 0x00c08e00ff1077ac */ /* 0x000ea60008000c00 */
[----:B---3--:R-:W-:-:S04]  /*2ab0*/  FFMA R11, R12, UR12, R11 ;  /* 0x0000000c0c0b7c23 */ /* 0x008fc8000800000b */
[----:B-1----:R-:W-:Y:S02]  /*2ac0*/  FFMA R11, R6, UR13, R11 ;  /* 0x0000000d060b7c23 */ /* 0x002fe4000800000b */
[----:B------:R-:W1:Y:S02]  /*2ad0*/  LDC.64 R6, c[0x0][0x388] ;  /* 0x0000e200ff067b82 */ /* 0x000e640000000a00 */
[----:B----4-:R-:W-:-:S04]  /*2ae0*/  FFMA R0, R0, UR14, R11 ;  /* 0x0000000e00007c23 */ /* 0x010fc8000800000b */
[----:B------:R-:W-:-:S04]  /*2af0*/  FFMA R0, R5, UR15, R0 ;  /* 0x0000000f05007c23 */ /* 0x000fc80008000000 */
[----:B--2---:R-:W-:-:S04]  /*2b00*/  FFMA R0, R13, UR16, R0 ;  /* 0x000000100d007c23 */ /* 0x004fc80008000000 */
[----:B------:R-:W-:-:S04]  /*2b10*/  FFMA R0, R17, UR17, R0 ;  /* 0x0000001111007c23 */ /* 0x000fc80008000000 */
[----:B0-----:R-:W-:-:S04]  /*2b20*/  FFMA R0, R15, UR18, R0 ;  /* 0x000000120f007c23 */ /* 0x001fc80008000000 */
[----:B------:R-:W-:Y:S01]  /*2b30*/  FFMA R0, R19, UR19, R0 ;  /* 0x0000001313007c23 */ /* 0x000fe20008000000 */
[----:B-1----:R-:W-:-:S04]  /*2b40*/  IMAD.WIDE R6, R3, 0x4, R6 ;  /* 0x0000000403067825 */ /* 0x002fc800078e0206 */
[----:B-----5:R-:W-:-:S05]  /*2b50*/  FFMA R9, R9, UR4, R0 ;  /* 0x0000000409097c23 */ /* 0x020fca0008000000 */
[----:B------:R-:W-:Y:S01]  /*2b60*/  STG.E desc[UR6][R6.64], R9 ;  /* 0x0000000906007986 */ /* 0x000fe2000c101906 */
[----:B------:R-:W-:Y:S05]  /*2b70*/  EXIT ;  /* 0x000000000000794d */ /* 0x000fea0003800000 */
.L_x_36:
        /* <DEDUP_REMOVED lines=16> */
.L_x_40:


//--------------------- .text._Z10function_aPKfPfii --------------------------
	.section	.text._Z10function_aPKfPfii,"ax",@progbits
	.align	128
        .global         _Z10function_aPKfPfii
        .type           _Z10function_aPKfPfii,@function
        .size           _Z10function_aPKfPfii,(.L_x_41 - _Z10function_aPKfPfii)
        .other          _Z10function_aPKfPfii,@"STO_CUDA_ENTRY STV_DEFAULT"
_Z10function_aPKfPfii:
.text._Z10function_aPKfPfii:
[----:B------:R-:W-:Y:S01]  /*0000*/  LDC R1, c[0x0][0x37c] ;  /* 0x0000df00ff017b82 */ /* 0x000fe20000000800 */
[----:B------:R-:W0:Y:S07]  /*0010*/  S2R R5, SR_TID.Y ;  /* 0x0000000000057919 */ /* 0x000e2e0000002200 */
[----:B------:R-:W1:Y:S01]  /*0020*/  LDC R3, c[0x0][0x360] ;  /* 0x0000d800ff037b82 */ /* 0x000e620000000800 */
[----:B------:R-:W2:Y:S01]  /*0030*/  LDCU.64 UR6, c[0x0][0x390] ;  /* 0x00007200ff0677ac */ /* 0x000ea20008000a00 */
[----:B------:R-:W1:Y:S06]  /*0040*/  S2R R0, SR_TID.X ;  /* 0x0000000000007919 */ /* 0x000e6c0000002100 */
[----:B------:R-:W0:Y:S08]  /*0050*/  S2UR UR5, SR_CTAID.Y ;  /* 0x00000000000579c3 */ /* 0x000e300000002600 */
[----:B------:R-:W0:Y:S08]  /*0060*/  LDC R2, c[0x0][0x364] ;  /* 0x0000d900ff027b82 */ /* 0x000e300000000800 */
[----:B------:R-:W1:Y:S01]  /*0070*/  S2UR UR4, SR_CTAID.X ;  /* 0x00000000000479c3 */ /* 0x000e620000002500 */
[----:B0-----:R-:W-:-:S05]  /*0080*/  IMAD R2, R2, UR5, R5 ;  /* 0x0000000502027c24 */ /* 0x001fca000f8e0205 */
[----:B--2---:R-:W-:Y:S01]  /*0090*/  ISETP.GE.AND P0, PT, R2, UR7, PT ;  /* 0x0000000702007c0c */ /* 0x004fe2000bf06270 */
[----:B-1----:R-:W-:-:S05]  /*00a0*/  IMAD R3, R3, UR4, R0 ;  /* 0x0000000403037c24 */ /* 0x002fca000f8e0200 */
[----:B------:R-:W-:-:S13]  /*00b0*/  ISETP.GE.OR P0, PT, R3, UR6, P0 ;  /* 0x0000000603007c0c */ /* 0x000fda0008706670 */
[----:B------:R-:W-:Y:S05]  /*00c0*/  @P0 EXIT ;  /* 0x000000000000094d */ /* 0x000fea0003800000 */
[----:B------:R-:W-:Y:S01]  /*00d0*/  VIADD R6, R2, 0xfffffff8 ;  /* 0xfffffff802067836 */ /* 0x000fe20000000000 */
[----:B------:R-:W0:Y:S01]  /*00e0*/  LDCU.64 UR8, c[0x0][0x380] ;  /* 0x00007000ff0877ac */ /* 0x000e220008000a00 */
[C---:B------:R-:W-:Y:S01]  /*00f0*/  VIADD R0, R3.reuse, 0xfffffff8 ;  /* 0xfffffff803007836 */ /* 0x040fe20000000000 */
[----:B------:R-:W-:Y:S01]  /*0100*/  SHF.R.S32.HI R5, RZ, 0x1f, R3 ;  /* 0x0000001fff057819 */ /* 0x000fe20000011403 */
[C---:B------:R-:W-:Y:S01]  /*0110*/  VIADD R4, R3.reuse, 0xfffffff9 ;  /* 0xfffffff903047836 */ /* 0x040fe20000000000 */
[----:B------:R-:W-:Y:S01]  /*0120*/  ISETP.GE.AND P5, PT, R6, UR7, PT ;  /* 0x0000000706007c0c */ /* 0x000fe2000bfa6270 */
[----:B------:R-:W1:Y:S01]  /*0130*/  LDCU.64 UR4, c[0x0][0x358] ;  /* 0x00006b00ff0477ac */ /* 0x000e620008000a00 */
[----:B------:R-:W-:Y:S02]  /*0140*/  ISETP.GE.AND P0, PT, R0, UR6, PT ;  /* 0x0000000600007c0c */ /* 0x000fe4000bf06270 */
[C---:B------:R-:W-:Y:S01]  /*0150*/  ISETP.GT.AND P5, PT, R6.reuse, -0x1, !P5 ;  /* 0xffffffff0600780c */ /* 0x040fe20006fa4270 */
[----:B------:R-:W-:Y:S01]  /*0160*/  IMAD R6, R6, UR6, RZ ;  /* 0x0000000606067c24 */ /* 0x000fe2000f8e02ff */
[----:B------:R-:W-:-:S02]  /*0170*/  ISETP.GT.AND P0, PT, R3, 0x7, !P0 ;  /* 0x000000070300780c */ /* 0x000fc40004704270 */
[----:B------:R-:W-:Y:S02]  /*0180*/  ISETP.GE.AND P4, PT, R4, UR6, PT ;  /* 0x0000000604007c0c */ /* 0x000fe4000bf86270 */
[C---:B------:R-:W-:Y:S02]  /*0190*/  IADD3 R0, P2, PT, R3.reuse, R6, RZ ;  /* 0x0000000603007210 */ /* 0x040fe40007f5e0ff */
[----:B------:R-:W-:Y:S02]  /*01a0*/  PLOP3.LUT P1, PT, P5, P0, PT, 0x80, 0x8 ;  /* 0x000000000008781c */ /* 0x000fe40002f21070 */
[----:B------:R-:W-:Y:S02]  /*01b0*/  LEA.HI.X.SX32 R5, R6, R5, 0x1, P2 ;  /* 0x0000000506057211 */ /* 0x000fe400010f0eff */
[----:B0-----:R-:W-:Y:S02]  /*01c0*/  LEA R22, P2, R0, UR8, 0x2 ;  /* 0x0000000800167c11 */ /* 0x001fe4000f8410ff */
[----:B------:R-:W-:-:S02]  /*01d0*/  ISETP.GT.AND P4, PT, R3, 0x6, !P4 ;  /* 0x000000060300780c */ /* 0x000fc40006784270 */
[----:B------:R-:W-:Y:S02]  /*01e0*/  LEA.HI.X R23, R0, UR9, R5, 0x2, P2 ;  /* 0x0000000900177c11 */ /* 0x000fe400090f1405 */
[----:B------:R-:W-:-:S03]  /*01f0*/  PLOP3.LUT P6, PT, P5, P4, PT, 0x80, 0x8 ;  /* 0x000000000008781c */ /* 0x000fc60002fc9070 */
[----:B-1----:R-:W2:Y:S01]  /*0200*/  @P1 LDG.E R4, desc[UR4][R22.64+-0x20] ;  /* 0xffffe00416041981 */ /* 0x002ea2000c1e1900 */
[----:B------:R-:W2:Y:S09]  /*0210*/  @P1 LDC R9, c[0x3][RZ] ;  /* 0x00c00000ff091b82 */ /* 0x000eb20000000800 */
[----:B------:R-:W3:Y:S01]  /*0220*/  @P6 LDG.E R7, desc[UR4][R22.64+-0x1c] ;  /* 0xffffe40416076981 */ /* 0x000ee2000c1e1900 */
[----:B------:R-:W3:Y:S01]  /*0230*/  @P6 LDC R8, c[0x3][0x4] ;  /* 0x00c00100ff086b82 */ /* 0x000ee20000000800 */
[----:B------:R-:W-:-:S02]  /*0240*/  VIADD R0, R3, 0xfffffffa ;  /* 0xfffffffa03007836 */ /* 0x000fc40000000000 */
[----:B------:R-:W-:-:S03]  /*0250*/  VIADD R5, R3, 0xfffffffb ;  /* 0xfffffffb03057836 */ /* 0x000fc60000000000 */
[----:B------:R-:W-:Y:S01]  /*0260*/  ISETP.GE.AND P3, PT, R0, UR6, PT ;  /* 0x0000000600007c0c */ /* 0x000fe2000bf66270 */
[----:B------:R-:W-:Y:S01]  /*0270*/  IMAD.MOV.U32 R0, RZ, RZ, RZ ;  /* 0x000000ffff007224 */ /* 0x000fe200078e00ff */
[----:B------:R-:W-:Y:S02]  /*0280*/  ISETP.GE.AND P2, PT, R5, UR6, PT ;  /* 0x0000000605007c0c */ /* 0x000fe4000bf46270 */
[C---:B------:R-:W-:Y:S02]  /*0290*/  ISETP.GT.AND P3, PT, R3.reuse, 0x5, !P3 ;  /* 0x000000050300780c */ /* 0x040fe40005f64270 */
[----:B------:R-:W-:Y:S01]  /*02a0*/  ISETP.GT.AND P2, PT, R3, 0x4, !P2 ;  /* 0x000000040300780c */ /* 0x000fe20005744270 */
[----:B--2---:R-:W-:Y:S01]  /*02b0*/  @P1 FFMA R0, R4, R9, RZ ;  /* 0x0000000904001223 */ /* 0x004fe200000000ff */
[----:B------:R-:W-:-:S03]  /*02c0*/  PLOP3.LUT P1, PT, P5, P3, PT, 0x80, 0x8 ;  /* 0x000000000008781c */ /* 0x000fc60002f27070 */
[----:B---3--:R-:W-:Y:S01]  /*02d0*/  @P6 FFMA R0, R7, R8, R0 ;  /* 0x0000000807006223 */ /* 0x008fe20000000000 */
[----:B------:R-:W-:-:S09]  /*02e0*/  PLOP3.LUT P6, PT, P5, P2, PT, 0x80, 0x8 ;  /* 0x000000000008781c */ /* 0x000fd20002fc5070 */
[----:B------:R-:W2:Y:S01]  /*02f0*/  @P1 LDG.E R5, desc[UR4][R22.64+-0x18] ;  /* 0xffffe80416051981 */ /* 0x000ea2000c1e1900 */
[----:B------:R-:W2:Y:S03]  /*0300*/  @P1 LDC R8, c[0x3][0x8] ;  /* 0x00c00200ff081b82 */ /* 0x000ea60000000800 */
[----:B------:R-:W3:Y:S05]  /*0310*/  @P6 LDG.E R7, desc[UR4][R22.64+-0x14] ;  /* 0xffffec0416076981 */ /* 0x000eea000c1e1900 */
[----:B------:R-:W3:Y:S01]  /*0320*/  @P6 LDC R9, c[0x3][0xc] ;  /* 0x00c00300ff096b82 */ /* 0x000ee20000000800 */
[----:B------:R-:W-:-:S02]  /*0330*/  VIADD R4, R3, 0xfffffffc ;  /* 0xfffffffc03047836 */ /* 0x000fc40000000000 */
[----:B--2---:R-:W-:-:S03]  /*0340*/  @P1 FFMA R0, R5, R8, R0 ;  /* 0x0000000805001223 */ /* 0x004fc60000000000 */
[----:B------:R-:W-:-:S04]  /*0350*/  ISETP.GE.AND P1, PT, R4, UR6, PT ;  /* 0x0000000604007c0c */ /* 0x000fc8000bf26270 */
[----:B------:R-:W-:Y:S01]  /*0360*/  ISETP.GT.AND P1, PT, R3, 0x3, !P1 ;  /* 0x000000030300780c */ /* 0x000fe20004f24270 */
[----:B---3--:R-:W-:-:S03]  /*0370*/  @P6 FFMA R0, R7, R9, R0 ;  /* 0x0000000907006223 */ /* 0x008fc60000000000 */
[----:B------:R-:W-:-:S13]  /*0380*/  PLOP3.LUT P6, PT, P5, P1, PT, 0x80, 0x8 ;  /* 0x000000000008781c */ /* 0x000fda0002fc3070 */
[----:B------:R-:W2:Y:S01]  /*0390*/  @P6 LDG.E R5, desc[UR4][R22.64+-0x10] ;  /* 0xfffff00416056981 */ /* 0x000ea2000c1e1900 */
[----:B------:R-:W2:Y:S01]  /*03a0*/  @P6 LDC R7, c[0x3][0x10] ;  /* 0x00c00400ff076b82 */ /* 0x000ea20000000800 */
[----:B------:R-:W-:Y:S01]  /*03b0*/  VIADD R4, R6, UR6 ;  /* 0x0000000606047c36 */ /* 0x000fe20008000000 */
[----:B------:R-:W-:Y:S01]  /*03c0*/  SHF.R.S32.HI R9, RZ, 0x1f, R3 ;  /* 0x0000001fff097819 */ /* 0x000fe20000011403 */
[----:B--2---:R-:W-:-:S03]  /*03d0*/  @P6 FFMA R0, R5, R7, R0 ;  /* 0x0000000705006223 */ /* 0x004fc60000000000 */
[----:B------:R-:W-:Y:S02]  /*03e0*/  IADD3 R5, P6, PT, R3, R4, RZ ;  /* 0x0000000403057210 */ /* 0x000fe40007fde0ff */
[----:B------:R-:W-:Y:S02]  /*03f0*/  SHF.R.S32.HI R7, RZ, 0x1f, R3 ;  /* 0x0000001fff077819 */ /* 0x000fe40000011403 */
[C---:B------:R-:W-:Y:S01]  /*0400*/  LEA.HI.X.SX32 R8, R4.reuse, R9, 0x1, P6 ;  /* 0x0000000904087211 */ /* 0x040fe200030f0eff */
[----:B------:R-:W-:Y:S01]  /*0410*/  VIADD R4, R4, UR6 ;  /* 0x0000000604047c36 */ /* 0x000fe20008000000 */
[----:B------:R-:W-:-:S04]  /*0420*/  LEA R20, P6, R5, UR8, 0x2 ;  /* 0x0000000805147c11 */ /* 0x000fc8000f8c10ff */
[----:B------:R-:W-:Y:S02]  /*0430*/  LEA.HI.X R21, R5, UR9, R8, 0x2, P6 ;  /* 0x0000000905157c11 */ /* 0x000fe4000b0f1408 */
[----:B------:R-:W-:-:S04]  /*0440*/  IADD3 R5, P6, PT, R3, R4, RZ ;  /* 0x0000000403057210 */ /* 0x000fc80007fde0ff */
        /* <DEDUP_REMOVED lines=17> */
[----:B------:R-:W-:-:S03]  /*0560*/  LEA R12, P6, R5, UR8, 0x2 ;  /* 0x00000008050c7c11 */ /* 0x000fc6000f8c10ff */
[----:B------:R-:W-:Y:S01]  /*0570*/  VIADD R34, R4, UR6 ;  /* 0x0000000604227c36 */ /* 0x000fe20008000000 */
[----:B------:R-:W-:Y:S02]  /*0580*/  LEA.HI.X R13, R5, UR9, R8, 0x2, P6 ;  /* 0x00000009050d7c11 */ /* 0x000fe4000b0f1408 */
[----:B------:R-:W-:-:S04]  /*0590*/  IADD3 R5, P6, PT, R3, R4, RZ ;  /* 0x0000000403057210 */ /* 0x000fc80007fde0ff */
[----:B------:R-:W-:Y:S01]  /*05a0*/  LEA.HI.X.SX32 R8, R4, R7, 0x1, P6 ;  /* 0x0000000704087211 */ /* 0x000fe200030f0eff */
[----:B------:R-:W-:Y:S01]  /*05b0*/  VIADD R7, R3, 0xfffffffd ;  /* 0xfffffffd03077836 */ /* 0x000fe20000000000 */
[----:B------:R-:W-:-:S04]  /*05c0*/  LEA R28, P6, R5, UR8, 0x2 ;  /* 0x00000008051c7c11 */ /* 0x000fc8000f8c10ff */
[----:B------:R-:W-:Y:S02]  /*05d0*/  LEA.HI.X R29, R5, UR9, R8, 0x2, P6 ;  /* 0x00000009051d7c11 */ /* 0x000fe4000b0f1408 */
[----:B------:R-:W-:Y:S02]  /*05e0*/  SHF.R.S32.HI R5, RZ, 0x1f, R3 ;  /* 0x0000001fff057819 */ /* 0x000fe40000011403 */
[----:B------:R-:W-:-:S04]  /*05f0*/  IADD3 R4, P6, PT, R3, R34, RZ ;  /* 0x0000002203047210 */ /* 0x000fc80007fde0ff */
[----:B------:R-:W-:Y:S02]  /*0600*/  LEA.HI.X.SX32 R5, R34, R5, 0x1, P6 ;  /* 0x0000000522057211 */ /* 0x000fe400030f0eff */
[----:B------:R-:W-:-:S04]  /*0610*/  LEA R10, P6, R4, UR8, 0x2 ;  /* 0x00000008040a7c11 */ /* 0x000fc8000f8c10ff */
[----:B------:R-:W-:Y:S02]  /*0620*/  LEA.HI.X R11, R4, UR9, R5, 0x2, P6 ;  /* 0x00000009040b7c11 */ /* 0x000fe4000b0f1405 */
[----:B------:R-:W-:-:S04]  /*0630*/  ISETP.GE.AND P6, PT, R7, UR6, PT ;  /* 0x0000000607007c0c */ /* 0x000fc8000bfc6270 */
[----:B------:R-:W-:-:S04]  /*0640*/  ISETP.GT.AND P6, PT, R3, 0x2, !P6 ;  /* 0x000000020300780c */ /* 0x000fc800077c4270 */
[----:B------:R-:W-:Y:S02]  /*0650*/  P2R R4, PR, RZ, 0x40 ;  /* 0x00000040ff047803 */ /* 0x000fe40000000000 */
[----:B------:R-:W-:-:S13]  /*0660*/  PLOP3.LUT P6, PT, P5, P6, PT, 0x80, 0x8 ;  /* 0x000000000008781c */ /* 0x000fda0002fcd070 */
[----:B------:R-:W2:Y:S01]  /*0670*/  @P6 LDG.E R5, desc[UR4][R22.64+-0xc] ;  /* 0xfffff40416056981 */ /* 0x000ea2000c1e1900 */
[----:B------:R-:W2:Y:S02]  /*0680*/  @P6 LDC R7, c[0x3][0x14] ;  /* 0x00c00500ff076b82 */ /* 0x000ea40000000800 */
[----:B--2---:R-:W-:Y:S01]  /*0690*/  @P6 FFMA R0, R5, R7, R0 ;  /* 0x0000000705006223 */ /* 0x004fe20000000000 */
[----:B------:R-:W-:-:S05]  /*06a0*/  VIADD R5, R3, 0xfffffffe ;  /* 0xfffffffe03057836 */ /* 0x000fca0000000000 */
[----:B------:R-:W-:-:S04]  /*06b0*/  ISETP.GE.AND P6, PT, R5, UR6, PT ;  /* 0x0000000605007c0c */ /* 0x000fc8000bfc6270 */
[----:B------:R-:W-:-:S04]  /*06c0*/  ISETP.GT.AND P6, PT, R3, 0x1, !P6 ;  /* 0x000000010300780c */ /* 0x000fc800077c4270 */
[----:B------:R-:W-:Y:S02]  /*06d0*/  P2R R5, PR, RZ, 0x40 ;  /* 0x00000040ff057803 */ /* 0x000fe40000000000 */
[----:B------:R-:W-:-:S13]  /*06e0*/  PLOP3.LUT P6, PT, P5, P6, PT, 0x80, 0x8 ;  /* 0x000000000008781c */ /* 0x000fda0002fcd070 */
[----:B------:R-:W2:Y:S01]  /*06f0*/  @P6 LDG.E R7, desc[UR4][R22.64+-0x8] ;  /* 0xfffff80416076981 */ /* 0x000ea2000c1e1900 */
[----:B------:R-:W2:Y:S02]  /*0700*/  @P6 LDC R8, c[0x3][0x18] ;  /* 0x00c00600ff086b82 */ /* 0x000ea40000000800 */
[----:B--2---:R-:W-:Y:S01]  /*0710*/  @P6 FFMA R0, R7, R8, R0 ;  /* 0x0000000807006223 */ /* 0x004fe20000000000 */
[----:B------:R-:W-:-:S13]  /*0720*/  ISETP.LT.OR P6, PT, R3, 0x1, !P5 ;  /* 0x000000010300780c */ /* 0x000fda0006fc1670 */
[----:B------:R-:W2:Y:S01]  /*0730*/  @!P6 LDG.E R7, desc[UR4][R22.64+-0x4] ;  /* 0xfffffc041607e981 */ /* 0x000ea2000c1e1900 */
[----:B------:R-:W2:Y:S01]  /*0740*/  @!P6 LDC R8, c[0x3][0x1c] ;  /* 0x00c00700ff08eb82 */ /* 0x000ea20000000800 */
[----:B------:R-:W-:Y:S02]  /*0750*/  VIADD R34, R34, UR6 ;  /* 0x0000000622227c36 */ /* 0x000fe40008000000 */
[----:B--2---:R-:W-:-:S03]  /*0760*/  @!P6 FFMA R0, R7, R8, R0 ;  /* 0x000000080700e223 */ /* 0x004fc60000000000 */
[----:B------:R-:W-:-:S04]  /*0770*/  IADD3 R7, P6, PT, R3, R34, RZ ;  /* 0x0000002203077210 */ /* 0x000fc80007fde0ff */
[----:B------:R-:W-:Y:S02]  /*0780*/  LEA.HI.X.SX32 R8, R34, R9, 0x1, P6 ;  /* 0x0000000922087211 */ /* 0x000fe400030f0eff */
[----:B------:R-:W-:-:S04]  /*0790*/  LEA R26, P6, R7, UR8, 0x2 ;  /* 0x00000008071a7c11 */ /* 0x000fc8000f8c10ff */
[----:B------:R-:W-:Y:S01]  /*07a0*/  LEA.HI.X R27, R7, UR9, R8, 0x2, P6 ;  /* 0x00000009071b7c11 */ /* 0x000fe2000b0f1408 */
[C---:B------:R-:W-:Y:S01]  /*07b0*/  IMAD.IADD R7, R3.reuse, 0x1, R6 ;  /* 0x0000000103077824 */ /* 0x040fe200078e0206 */
[----:B------:R-:W-:-:S13]  /*07c0*/  ISETP.LT.OR P6, PT, R3, RZ, !P5 ;  /* 0x000000ff0300720c */ /* 0x000fda0006fc1670 */
[----:B------:R-:W0:Y:S02]  /*07d0*/  @!P6 LDC.64 R8, c[0x0][0x380] ;  /* 0x0000e000ff08eb82 */ /* 0x000e240000000a00 */
[----:B0-----:R-:W-:-:S06]  /*07e0*/  @!P6 IMAD.WIDE R6, R7, 0x4, R8 ;  /* 0x000000040706e825 */ /* 0x001fcc00078e0208 */
[----:B------:R-:W0:Y:S01]  /*07f0*/  @!P6 LDC R8, c[0x3][0x20] ;  /* 0x00c00800ff08eb82 */ /* 0x000e220000000800 */
[----:B------:R-:W0:Y:S02]  /*0800*/  @!P6 LDG.E R7, desc[UR4][R6.64] ;  /* 0x000000040607e981 */ /* 0x000e24000c1e1900 */
[----:B0-----:R-:W-:Y:S01]  /*0810*/  @!P6 FFMA R0, R7, R8, R0 ;  /* 0x000000080700e223 */ /* 0x001fe20000000000 */
[----:B------:R-:W-:-:S05]  /*0820*/  VIADD R8, R3, 0x1 ;  /* 0x0000000103087836 */ /* 0x000fca0000000000 */
[----:B------:R-:W-:-:S04]  /*0830*/  ISETP.GE.AND P6, PT, R8, UR6, PT ;  /* 0x0000000608007c0c */ /* 0x000fc8000bfc6270 */
[----:B------:R-:W-:-:S04]  /*0840*/  ISETP.GT.AND P6, PT, R3, -0x2, !P6 ;  /* 0xfffffffe0300780c */ /* 0x000fc800077c4270 */
[----:B------:R-:W-:Y:S02]  /*0850*/  P2R R6, PR, RZ, 0x40 ;  /* 0x00000040ff067803 */ /* 0x000fe40000000000 */
[----:B------:R-:W-:-:S13]  /*0860*/  PLOP3.LUT P6, PT, P5, P6, PT, 0x80, 0x8 ;  /* 0x000000000008781c */ /* 0x000fda0002fcd070 */
[----:B------:R-:W2:Y:S01]  /*0870*/  @P6 LDG.E R9, desc[UR4][R22.64+0x4] ;  /* 0x0000040416096981 */ /* 0x000ea2000c1e1900 */
[----:B------:R-:W2:Y:S02]  /*0880*/  @P6 LDC R8, c[0x3][0x24] ;  /* 0x00c00900ff086b82 */ /* 0x000ea40000000800 */
[----:B--2---:R-:W-:Y:S01]  /*0890*/  @P6 FFMA R0, R9, R8, R0 ;  /* 0x0000000809006223 */ /* 0x004fe20000000000 */
        /* <DEDUP_REMOVED lines=46> */
[----:B------:R-:W2:Y:S01]  /*0b80*/  @P6 LDC R24, c[0x3][0x3c] ;  /* 0x00c00f00ff186b82 */ /* 0x000ea20000000800 */
[----:B------:R-:W-:Y:S01]  /*0b90*/  VIADD R34, R34, UR6 ;  /* 0x0000000622227c36 */ /* 0x000fe20008000000 */
[----:B------:R-:W-:Y:S01]  /*0ba0*/  SHF.R.S32.HI R33, RZ, 0x1f, R3 ;  /* 0x0000001fff217819 */ /* 0x000fe20000011403 */
[----:B--2---:R-:W-:-:S03]  /*0bb0*/  @P6 FFMA R0, R25, R24, R0 ;  /* 0x0000001819006223 */ /* 0x004fc60000000000 */
[----:B------:R-:W-:-:S04]  /*0bc0*/  IADD3 R25, P6, PT, R3, R34, RZ ;  /* 0x0000002203197210 */ /* 0x000fc80007fde0ff */
[----:B------:R-:W-:Y:S01]  /*0bd0*/  LEA.HI.X.SX32 R36, R34, R33, 0x1, P6 ;  /* 0x0000002122247211 */ /* 0x000fe200030f0eff */
[----:B------:R-:W-:Y:S01]  /*0be0*/  VIADD R33, R3, 0x8 ;  /* 0x0000000803217836 */ /* 0x000fe20000000000 */
[----:B------:R-:W-:-:S04]  /*0bf0*/  LEA R24, P6, R25, UR8, 0x2 ;  /* 0x0000000819187c11 */ /* 0x000fc8000f8c10ff */
[----:B------:R-:W-:Y:S02]  /*0c00*/  LEA.HI.X R25, R25, UR9, R36, 0x2, P6 ;  /* 0x0000000919197c11 */ /* 0x000fe4000b0f1424 */
[----:B------:R-:W-:-:S04]  /*0c10*/  ISETP.GE.AND P6, PT, R33, UR6, PT ;  /* 0x0000000621007c0c */ /* 0x000fc8000bfc6270 */
[----:B------:R-:W-:-:S04]  /*0c20*/  ISETP.GT.AND P6, PT, R3, -0x9, !P6 ;  /* 0xfffffff70300780c */ /* 0x000fc800077c4270 */
[----:B------:R-:W-:Y:S02]  /*0c30*/  PLOP3.LUT P5, PT, P5, P6, PT, 0x80, 0x8 ;  /* 0x000000000008781c */ /* 0x000fe40002fad070 */
[----:B------:R-:W-:-:S11]  /*0c40*/  P2R R33, PR, RZ, 0x40 ;  /* 0x00000040ff217803 */ /* 0x000fd60000000000 */
[----:B------:R-:W2:Y:S01]  /*0c50*/  @P5 LDG.E R23, desc[UR4][R22.64+0x20] ;  /* 0x0000200416175981 */ /* 0x000ea2000c1e1900 */
[----:B------:R-:W2:Y:S02]  /*0c60*/  @P5 LDC R35, c[0x3][0x40] ;  /* 0x00c01000ff235b82 */ /* 0x000ea40000000800 */
[----:B--2---:R-:W-:Y:S01]  /*0c70*/  @P5 FFMA R0, R23, R35, R0 ;  /* 0x0000002317005223 */ /* 0x004fe20000000000 */
[----:B------:R-:W-:-:S05]  /*0c80*/  VIADD R35, R2, 0xfffffff9 ;  /* 0xfffffff902237836 */ /* 0x000fca0000000000 */
[----:B------:R-:W-:-:S04]  /*0c90*/  ISETP.GE.AND P5, PT, R35, UR7, PT ;  /* 0x0000000723007c0c */ /* 0x000fc8000bfa6270 */
[----:B------:R-:W-:-:S04]  /*0ca0*/  ISETP.GT.AND P5, PT, R35, -0x1, !P5 ;  /* 0xffffffff2300780c */ /* 0x000fc80006fa4270 */
[----:B------:R-:W-:-:S13]  /*0cb0*/  PLOP3.LUT P6, PT, P5, P0, PT, 0x80, 0x8 ;  /* 0x000000000008781c */ /* 0x000fda0002fc1070 */
[----:B------:R-:W2:Y:S01]  /*0cc0*/  @P6 LDG.E R35, desc[UR4][R20.64+-0x20] ;  /* 0xffffe00414236981 */ /* 0x000ea2000c1e1900 */
[----:B------:R-:W2:Y:S02]  /*0cd0*/  @P6 LDC R36, c[0x3][0x44] ;  /* 0x00c01100ff246b82 */ /* 0x000ea40000000800 */
[----:B--2---:R-:W-:Y:S01]  /*0ce0*/  @P6 FFMA R0, R35, R36, R0 ;  /* 0x0000002423006223 */ /* 0x004fe20000000000 */
        /* <DEDUP_REMOVED lines=16> */
[----:B------:R-:W-:-:S04]  /*0df0*/  ISETP.NE.AND P6, PT, R4, RZ, PT ;  /* 0x000000ff0400720c */ /* 0x000fc80003fc5270 */
        /* <DEDUP_REMOVED lines=9> */
[----:B------:R-:W-:-:S13]  /*0e90*/  ISETP.LT.OR P6, PT, R3, 0x1, !P5 ;  /* 0x000000010300780c */ /* 0x000fda0006fc1670 */
[----:B------:R-:W2:Y:S01]  /*0ea0*/  @!P6 LDG.E R23, desc[UR4][R20.64+-0x4] ;  /* 0xfffffc041417e981 */ /* 0x000ea2000c1e1900 */
[----:B------:R-:W2:Y:S01]  /*0eb0*/  @!P6 LDC R22, c[0x3][0x60] ;  /* 0x00c01800ff16eb82 */ /* 0x000ea20000000800 */
[----:B------:R-:W-:-:S04]  /*0ec0*/  VIADD R35, R2, 0xfffffff8 ;  /* 0xfffffff802237836 */ /* 0x000fc80000000000 */
[----:B------:R-:W-:-:S04]  /*0ed0*/  IMAD R36, R35, UR6, RZ ;  /* 0x0000000623247c24 */ /* 0x000fc8000f8e02ff */
[----:B------:R-:W-:-:S04]  /*0ee0*/  IMAD.IADD R36, R3, 0x1, R36 ;  /* 0x0000000103247824 */ /* 0x000fc800078e0224 */
[----:B------:R-:W-:Y:S02]  /*0ef0*/  VIADD R35, R36, UR6 ;  /* 0x0000000624237c36 */ /* 0x000fe40008000000 */
[----:B--2---:R-:W-:Y:S01]  /*0f00*/  @!P6 FFMA R0, R23, R22, R0 ;  /* 0x000000161700e223 */ /* 0x004fe20000000000 */
[----:B------:R-:W-:-:S13]  /*0f10*/  ISETP.LT.OR P6, PT, R3, RZ, !P5 ;  /* 0x000000ff0300720c */ /* 0x000fda0006fc1670 */
[----:B------:R-:W0:Y:S02]  /*0f20*/  @!P6 LDC.64 R22, c[0x0][0x380] ;  /* 0x0000e000ff16eb82 */ /* 0x000e240000000a00 */
[----:B0-----:R-:W-:-:S06]  /*0f30*/  @!P6 IMAD.WIDE R22, R35, 0x4, R22 ;  /* 0x000000042316e825 */ /* 0x001fcc00078e0216 */
[----:B------:R-:W0:Y:S01]  /*0f40*/  @!P6 LDC R35, c[0x3][0x64] ;  /* 0x00c01900ff23eb82 */ /* 0x000e220000000800 */
[----:B------:R-:W0:Y:S02]  /*0f50*/  @!P6 LDG.E R23, desc[UR4][R22.64] ;  /* 0x000000041617e981 */ /* 0x000e24000c1e1900 */
[----:B0-----:R-:W-:Y:S01]  /*0f60*/  @!P6 FFMA R0, R23, R35, R0 ;  /* 0x000000231700e223 */ /* 0x001fe20000000000 */
        /* <DEDUP_REMOVED lines=33> */
[----:B------:R-:W2:Y:S01]  /*1180*/  @P6 LDC R22, c[0x3][0x80] ;  /* 0x00c02000ff166b82 */ /* 0x000ea20000000800 */
[----:B------:R-:W-:Y:S01]  /*1190*/  VIADD R34, R34, UR6 ;  /* 0x0000000622227c36 */ /* 0x000fe20008000000 */
[----:B------:R-:W-:Y:S01]  /*11a0*/  SHF.R.S32.HI R35, RZ, 0x1f, R3 ;  /* 0x0000001fff237819 */ /* 0x000fe20000011403 */
[----:B--2---:R-:W-:-:S03]  /*11b0*/  @P6 FFMA R0, R23, R22, R0 ;  /* 0x0000001617006223 */ /* 0x004fc60000000000 */
[----:B------:R-:W-:-:S04]  /*11c0*/  IADD3 R23, P6, PT, R3, R34, RZ ;  /* 0x0000002203177210 */ /* 0x000fc80007fde0ff */
[----:B------:R-:W-:Y:S02]  /*11d0*/  LEA.HI.X.SX32 R36, R34, R35, 0x1, P6 ;  /* 0x0000002322247211 */ /* 0x000fe400030f0eff */
[----:B------:R-:W-:-:S04]  /*11e0*/  LEA R22, P6, R23, UR8, 0x2 ;  /* 0x0000000817167c11 */ /* 0x000fc8000f8c10ff */
[----:B------:R-:W-:Y:S02]  /*11f0*/  LEA.HI.X R23, R23, UR9, R36, 0x2, P6 ;  /* 0x0000000917177c11 */ /* 0x000fe4000b0f1424 */
[----:B------:R-:W-:-:S04]  /*1200*/  ISETP.NE.AND P6, PT, R33, RZ, PT ;  /* 0x000000ff2100720c */ /* 0x000fc80003fc5270 */
[----:B------:R-:W-:-:S13]  /*1210*/  PLOP3.LUT P5, PT, P5, P6, PT, 0x80, 0x8 ;  /* 0x000000000008781c */ /* 0x000fda0002fad070 */
        /* <DEDUP_REMOVED lines=42> */
[----:B------:R-:W-:-:S04]  /*14c0*/  VIADD R36, R36, UR6 ;  /* 0x0000000624247c36 */ /* 0x000fc80008000000 */
        /* <DEDUP_REMOVED lines=184> */
[----:B------:R-:W2:Y:S02]  /*2050*/  @!P6 LDC R16, c[0x3][0x12c] ;  /* 0x00c04b00ff10eb82 */ /* 0x000ea40000000800 */
[----:B--2---:R-:W-:Y:S01]  /*2060*/  @!P6 FFMA R0, R17, R16, R0 ;  /* 0x000000101100e223 */ /* 0x004fe20000000000 */
[----:B------:R-:W-:Y:S01]  /*2070*/  ISETP.LT.OR P6, PT, R3, RZ, !P5 ;  /* 0x000000ff0300720c */ /* 0x000fe20006fc1670 */
[----:B------:R-:W-:-:S04]  /*2080*/  VIADD R16, R2, 0xfffffff8 ;  /* 0xfffffff802107836 */ /* 0x000fc80000000000 */
[----:B------:R-:W-:-:S04]  /*2090*/  IMAD R36, R16, UR6, RZ ;  /* 0x0000000610247c24 */ /* 0x000fc8000f8e02ff */
[----:B------:R-:W-:-:S04]  /*20a0*/  IMAD.IADD R36, R3, 0x1, R36 ;  /* 0x0000000103247824 */ /* 0x000fc800078e0224 */
[----:B------:R-:W0:Y:S01]  /*20b0*/  @!P6 LDC.64 R16, c[0x0][0x380] ;  /* 0x0000e000ff10eb82 */ /* 0x000e220000000a00 */
[----:B------:R-:W-:-:S04]  /*20c0*/  VIADD R36, R36, UR6 ;  /* 0x0000000624247c36 */ /* 0x000fc80008000000 */
[----:B------:R-:W-:-:S04]  /*20d0*/  VIADD R36, R36, UR6 ;  /* 0x0000000624247c36 */ /* 0x000fc80008000000 */
[----:B------:R-:W-:-:S04]  /*20e0*/  VIADD R36, R36, UR6 ;  /* 0x0000000624247c36 */ /* 0x000fc80008000000 */
[----:B------:R-:W-:-:S04]  /*20f0*/  VIADD R35, R36, UR6 ;  /* 0x0000000624237c36 */ /* 0x000fc80008000000 */
[----:B0-----:R-:W-:Y:S02]  /*2100*/  @!P6 IMAD.WIDE R16, R35, 0x4, R16 ;  /* 0x000000042310e825 */ /* 0x001fe400078e0210 */
[----:B------:R-:W0:Y:S04]  /*2110*/  @!P6 LDC R35, c[0x3][0x130] ;  /* 0x00c04c00ff23eb82 */ /* 0x000e280000000800 */
        /* <DEDUP_REMOVED lines=182> */
[----:B------:R-:W-:Y:S01]  /*2c80*/  VIADD R12, R2, 0xfffffff8 ;  /* 0xfffffff8020c7836 */ /* 0x000fe20000000000 */
[----:B------:R-:W-:-:S03]  /*2c90*/  ISETP.LT.OR P6, PT, R3, RZ, !P5 ;  /* 0x000000ff0300720c */ /* 0x000fc60006fc1670 */
[----:B------:R-:W-:-:S04]  /*2ca0*/  IMAD R12, R12, UR6, RZ ;  /* 0x000000060c0c7c24 */ /* 0x000fc8000f8e02ff */
[----:B------:R-:W-:-:S04]  /*2cb0*/  IMAD.IADD R12, R3, 0x1, R12 ;  /* 0x00000001030c7824 */ /* 0x000fc800078e020c */
[----:B------:R-:W-:Y:S02]  /*2cc0*/  VIADD R35, R12, UR6 ;  /* 0x000000060c237c36 */ /* 0x000fe40008000000 */
[----:B------:R-:W0:Y:S02]  /*2cd0*/  @!P6 LDC.64 R12, c[0x0][0x380] ;  /* 0x0000e000ff0ceb82 */ /* 0x000e240000000a00 */
        /* <DEDUP_REMOVED lines=96> */
[----:B------:R-:W-:-:S04]  /*32e0*/  VIADD R28, R28, UR6 ;  /* 0x000000061c1c7c36 */ /* 0x000fc80008000000 */
        /* <DEDUP_REMOVED lines=98> */
[----:B------:R-:W-:-:S04]  /*3910*/  VIADD R10, R10, UR6 ;  /* 0x000000060a0a7c36 */ /* 0x000fc80008000000 */
[----:B------:R-:W-:Y:S02]  /*3920*/  VIADD R34, R10, UR6 ;  /* 0x000000060a227c36 */ /* 0x000fe40008000000 */
[----:B------:R-:W0:Y:S02]  /*3930*/  @!P6 LDC.64 R10, c[0x0][0x380] ;  /* 0x0000e000ff0aeb82 */ /* 0x000e240000000a00 */
[----:B------:R-:W-:-:S04]  /*3940*/  VIADD R34, R34, UR6 ;  /* 0x0000000622227c36 */ /* 0x000fc80008000000 */
[----:B------:R-:W-:-:S04]  /*3950*/  VIADD R34, R34, UR6 ;  /* 0x0000000622227c36 */ /* 0x000fc80008000000 */
[----:B------:R-:W-:-:S04]  /*3960*/  VIADD R34, R34, UR6 ;  /* 0x0000000622227c36 */ /* 0x000fc80008000000 */
[----:B------:R-:W-:-:S04]  /*3970*/  VIADD R34, R34, UR6 ;  /* 0x0000000622227c36 */ /* 0x000fc80008000000 */
[----:B------:R-:W-:Y:S02]  /*3980*/  VIADD R35, R34, UR6 ;  /* 0x0000000622237c36 */ /* 0x000fe40008000000 */
[----:B------:R-:W1:Y:S02]  /*3990*/  @!P6 LDC R34, c[0x3][0x240] ;  /* 0x00c09000ff22eb82 */ /* 0x000e640000000800 */
[----:B0-----:R-:W-:-:S06]  /*39a0*/  @!P6 IMAD.WIDE R10, R35, 0x4, R10 ;  /* 0x00000004230ae825 */ /* 0x001fcc00078e020a */
[----:B------:R-:W1:Y:S02]  /*39b0*/  @!P6 LDG.E R11, desc[UR4][R10.64] ;  /* 0x000000040a0be981 */ /* 0x000e64000c1e1900 */
[----:B-1----:R-:W-:Y:S01]  /*39c0*/  @!P6 FFMA R0, R11, R34, R0 ;  /* 0x000000220b00e223 */ /* 0x002fe20000000000 */
        /* <DEDUP_REMOVED lines=722> */
[----:B------:R-:W-:Y:S02]  /*66f0*/  PLOP3.LUT P5, PT, P5, P6, PT, 0x80, 0x8 ;  /* 0x000000000008781c */ /* 0x000fe40002fad070 */
[----:B------:R-:W-:-:S11]  /*6700*/  ISETP.NE.AND P6, PT, R5, RZ, PT ;  /* 0x000000ff0500720c */ /* 0x000fd60003fc5270 */
        /* <DEDUP_REMOVED lines=8> */
[----:B------:R-:W2:Y:S01]  /*6790*/  @P0 LDC R10, c[0x3][0x440] ;  /* 0x00c11000ff0a0b82 */ /* 0x000ea20000000800 */
[----:B------:R-:W-:Y:S02]  /*67a0*/  PLOP3.LUT P4, PT, P5, P4, PT, 0x80, 0x8 ;  /* 0x000000000008781c */ /* 0x000fe40002f89070 */
[----:B------:R-:W-:Y:S01]  /*67b0*/  PLOP3.LUT P3, PT, P5, P3, PT, 0x80, 0x8 ;  /* 0x000000000008781c */ /* 0x000fe20002f67070 */
[----:B--2---:R-:W-:Y:S01]  /*67c0*/  @P0 FFMA R0, R5, R10, R0 ;  /* 0x0000000a05000223 */ /* 0x004fe20000000000 */
[----:B------:R-:W-:-:S09]  /*67d0*/  ISETP.NE.AND P0, PT, R4, RZ, PT ;  /* 0x000000ff0400720c */ /* 0x000fd20003f05270 */
[----:B------:R-:W2:Y:S01]  /*67e0*/  @P4 LDG.E R5, desc[UR4][R28.64+-0x1c] ;  /* 0xffffe4041c054981 */ /* 0x000ea2000c1e1900 */
[----:B------:R-:W2:Y:S01]  /*67f0*/  @P4 LDC R4, c[0x3][0x444] ;  /* 0x00c11100ff044b82 */ /* 0x000ea20000000800 */
[----:B------:R-:W-:Y:S01]  /*6800*/  PLOP3.LUT P2, PT, P5, P2, PT, 0x80, 0x8 ;  /* 0x000000000008781c */ /* 0x000fe20002f45070 */
[----:B--2---:R-:W-:Y:S02]  /*6810*/  @P4 FFMA R0, R5, R4, R0 ;  /* 0x0000000405004223 */ /* 0x004fe40000000000 */
[----:B------:R-:W2:Y:S04]  /*6820*/  @P3 LDG.E R5, desc[UR4][R28.64+-0x18] ;  /* 0xffffe8041c053981 */ /* 0x000ea8000c1e1900 */
[----:B------:R-:W2:Y:S01]  /*6830*/  @P3 LDC R4, c[0x3][0x448] ;  /* 0x00c11200ff043b82 */ /* 0x000ea20000000800 */
[----:B------:R-:W-:Y:S01]  /*6840*/  PLOP3.LUT P1, PT, P5, P1, PT, 0x80, 0x8 ;  /* 0x000000000008781c */ /* 0x000fe20002f23070 */
[----:B--2---:R-:W-:-:S04]  /*6850*/  @P3 FFMA R0, R5, R4, R0 ;  /* 0x0000000405003223 */ /* 0x004fc80000000000 */
[----:B------:R-:W2:Y:S02]  /*6860*/  @P2 LDG.E R5, desc[UR4][R28.64+-0x14] ;  /* 0xffffec041c052981 */ /* 0x000ea4000c1e1900 */
[----:B------:R-:W2:Y:S01]  /*6870*/  @P2 LDC R4, c[0x3][0x44c] ;  /* 0x00c11300ff042b82 */ /* 0x000ea20000000800 */
[----:B------:R-:W-:Y:S01]  /*6880*/  PLOP3.LUT P0, PT, P5, P0, PT, 0x80, 0x8 ;  /* 0x000000000008781c */ /* 0x000fe20002f01070 */
[----:B--2---:R-:W-:-:S04]  /*6890*/  @P2 FFMA R0, R5, R4, R0 ;  /* 0x0000000405002223 */ /* 0x004fc80000000000 */
[----:B------:R-:W2:Y:S02]  /*68a0*/  @P1 LDG.E R5, desc[UR4][R28.64+-0x10] ;  /* 0xfffff0041c051981 */ /* 0x000ea4000c1e1900 */
[----:B------:R-:W2:Y:S02]  /*68b0*/  @P1 LDC R4, c[0x3][0x450] ;  /* 0x00c11400ff041b82 */ /* 0x000ea40000000800 */
[----:B--2---:R-:W-:-:S04]  /*68c0*/  @P1 FFMA R0, R5, R4, R0 ;  /* 0x0000000405001223 */ /* 0x004fc80000000000 */
[----:B------:R-:W2:Y:S02]  /*68d0*/  @P0 LDG.E R5, desc[UR4][R28.64+-0xc] ;  /* 0xfffff4041c050981 */ /* 0x000ea4000c1e1900 */
[----:B------:R-:W2:Y:S01]  /*68e0*/  @P0 LDC R4, c[0x3][0x454] ;  /* 0x00c11500ff040b82 */ /* 0x000ea20000000800 */
[----:B------:R-:W-:Y:S02]  /*68f0*/  ISETP.NE.AND P1, PT, R8, RZ, PT ;  /* 0x000000ff0800720c */ /* 0x000fe40003f25270 */
[----:B------:R-:W-:Y:S02]  /*6900*/  ISETP.NE.AND P2, PT, R9, RZ, PT ;  /* 0x000000ff0900720c */ /* 0x000fe40003f45270 */
[----:B------:R-:W-:Y:S02]  /*6910*/  ISETP.NE.AND P3, PT, R30, RZ, PT ;  /* 0x000000ff1e00720c */ /* 0x000fe40003f65270 */
[----:B------:R-:W-:Y:S01]  /*6920*/  ISETP.NE.AND P4, PT, R31, RZ, PT ;  /* 0x000000ff1f00720c */ /* 0x000fe20003f85270 */
[----:B--2---:R-:W-:Y:S01]  /*6930*/  @P0 FFMA R0, R5, R4, R0 ;  /* 0x0000000405000223 */ /* 0x004fe20000000000 */
[----:B------:R-:W-:-:S02]  /*6940*/  PLOP3.LUT P0, PT, P5, P6, PT, 0x80, 0x8 ;  /* 0x000000000008781c */ /* 0x000fc40002f0d070 */
[----:B------:R-:W-:-:S11]  /*6950*/  ISETP.NE.AND P6, PT, R32, RZ, PT ;  /* 0x000000ff2000720c */ /* 0x000fd60003fc5270 */
        /* <DEDUP_REMOVED lines=35> */
[----:B------:R-:W2:Y:S01]  /*6b90*/  @P0 LDC R6, c[0x3][0x464] ;  /* 0x00c11900ff060b82 */ /* 0x000ea20000000800 */
[----:B------:R-:W-:Y:S02]  /*6ba0*/  PLOP3.LUT P1, PT, P5, P1, PT, 0x80, 0x8 ;  /* 0x000000000008781c */ /* 0x000fe40002f23070 */
[----:B------:R-:W-:Y:S02]  /*6bb0*/  PLOP3.LUT P2, PT, P5, P2, PT, 0x80, 0x8 ;  /* 0x000000000008781c */ /* 0x000fe40002f45070 */
[----:B------:R-:W-:Y:S02]  /*6bc0*/  PLOP3.LUT P3, PT, P5, P3, PT, 0x80, 0x8 ;  /* 0x000000000008781c */ /* 0x000fe40002f67070 */
[----:B------:R-:W-:Y:S02]  /*6bd0*/  PLOP3.LUT P4, PT, P5, P4, PT, 0x80, 0x8 ;  /* 0x000000000008781c */ /* 0x000fe40002f89070 */
[----:B------:R-:W-:-:S07]  /*6be0*/  PLOP3.LUT P6, PT, P5, P6, PT, 0x80, 0x8 ;  /* 0x000000000008781c */ /* 0x000fce0002fcd070 */
[----:B------:R-:W0:Y:S02]  /*6bf0*/  @P2 LDC R8, c[0x3][0x470] ;  /* 0x00c11c00ff082b82 */ /* 0x000e240000000800 */
[----:B------:R-:W3:Y:S04]  /*6c00*/  @P3 LDG.E R11, desc[UR4][R28.64+0x14] ;  /* 0x000014041c0b3981 */ /* 0x000ee8000c1e1900 */
[----:B------:R-:W4:Y:S02]  /*6c10*/  @P4 LDG.E R13, desc[UR4][R28.64+0x18] ;  /* 0x000018041c0d4981 */ /* 0x000f24000c1e1900 */
[----:B------:R-:W3:Y:S02]  /*6c20*/  @P3 LDC R10, c[0x3][0x474] ;  /* 0x00c11d00ff0a3b82 */ /* 0x000ee40000000800 */
[----:B------:R-:W5:Y:S06]  /*6c30*/  @P6 LDG.E R15, desc[UR4][R28.64+0x1c] ;  /* 0x00001c041c0f6981 */ /* 0x000f6c000c1e1900 */
[----:B------:R-:W4:Y:S08]  /*6c40*/  @P4 LDC R12, c[0x3][0x478] ;  /* 0x00c11e00ff0c4b82 */ /* 0x000f300000000800 */
[----:B------:R-:W5:Y:S01]  /*6c50*/  @P6 LDC R14, c[0x3][0x47c] ;  /* 0x00c11f00ff0e6b82 */ /* 0x000f620000000800 */
[----:B--2---:R-:W-:Y:S01]  /*6c60*/  @P0 FFMA R0, R9, R6, R0 ;  /* 0x0000000609000223 */ /* 0x004fe20000000000 */
[----:B------:R-:W-:Y:S01]  /*6c70*/  ISETP.NE.AND P0, PT, R7, RZ, PT ;  /* 0x000000ff0700720c */ /* 0x000fe20003f05270 */
[----:B------:R-:W0:Y:S05]  /*6c80*/  @P2 LDG.E R9, desc[UR4][R28.64+0x10] ;  /* 0x000010041c092981 */ /* 0x000e2a000c1e1900 */
[----:B------:R-:W1:Y:S01]  /*6c90*/  @P1 LDC R6, c[0x3][0x46c] ;  /* 0x00c11b00ff061b82 */ /* 0x000e620000000800 */
[----:B------:R-:W-:Y:S01]  /*6ca0*/  PLOP3.LUT P0, PT, P5, P0, PT, 0x80, 0x8 ;  /* 0x000000000008781c */ /* 0x000fe20002f01070 */
[----:B------:R-:W1:Y:S03]  /*6cb0*/  @P1 LDG.E R7, desc[UR4][R28.64+0xc] ;  /* 0x00000c041c071981 */ /* 0x000e66000c1e1900 */
[----:B------:R-:W-:-:S02]  /*6cc0*/  P2R R4, PR, RZ, 0x1 ;  /* 0x00000001ff047803 */ /* 0x000fc40000000000 */
[----:B------:R-:W-:-:S04]  /*6cd0*/  ISETP.NE.AND P0, PT, R33, RZ, PT ;  /* 0x000000ff2100720c */ /* 0x000fc80003f05270 */
[----:B------:R-:W-:Y:S02]  /*6ce0*/  PLOP3.LUT P5, PT, P5, P0, PT, 0x80, 0x8 ;  /* 0x000000000008781c */ /* 0x000fe40002fa1070 */
[----:B------:R-:W-:-:S11]  /*6cf0*/  ISETP.NE.AND P0, PT, R4, RZ, PT ;  /* 0x000000ff0400720c */ /* 0x000fd60003f05270 */
[----:B------:R-:W2:Y:S01]  /*6d00*/  @P5 LDG.E R17, desc[UR4][R28.64+0x20] ;  /* 0x000020041c115981 */ /* 0x000ea2000c1e1900 */
[----:B------:R-:W2:Y:S03]  /*6d10*/  @P5 LDC R16, c[0x3][0x480] ;  /* 0x00c12000ff105b82 */ /* 0x000ea60000000800 */
[----:B------:R-:W3:Y:S05]  /*6d20*/  @P0 LDG.E R5, desc[UR4][R28.64+0x8] ;  /* 0x000008041c050981 */ /* 0x000eea000c1e1900 */
[----:B------:R-:W3:Y:S01]  /*6d30*/  @P0 LDC R4, c[0x3][0x468] ;  /* 0x00c11a00ff040b82 */ /* 0x000ee20000000800 */
[----:B------:R-:W-:-:S02]  /*6d40*/  IMAD R3, R2, UR6, R3 ;  /* 0x0000000602037c24 */ /* 0x000fc4000f8e0203 */
[----:B---3--:R-:W-:-:S05]  /*6d50*/  @P0 FFMA R0, R5, R4, R0 ;  /* 0x0000000405000223 */ /* 0x008fca0000000000 */
[----:B------:R-:W3:Y:S01]  /*6d60*/  LDC.64 R4, c[0x0][0x388] ;  /* 0x0000e200ff047b82 */ /* 0x000ee20000000a00 */
[----:B-1----:R-:W-:-:S04]  /*6d70*/  @P1 FFMA R0, R7, R6, R0 ;  /* 0x0000000607001223 */ /* 0x002fc80000000000 */
[----:B0-----:R-:W-:-:S04]  /*6d80*/  @P2 FFMA R0, R9, R8, R0 ;  /* 0x0000000809002223 */ /* 0x001fc80000000000 */
[----:B------:R-:W-:-:S04]  /*6d90*/  @P3 FFMA R0, R11, R10, R0 ;  /* 0x0000000a0b003223 */ /* 0x000fc80000000000 */
[----:B----4-:R-:W-:-:S04]  /*6da0*/  @P4 FFMA R0, R13, R12, R0 ;  /* 0x0000000c0d004223 */ /* 0x010fc80000000000 */
[----:B-----5:R-:W-:-:S04]  /*6db0*/  @P6 FFMA R0, R15, R14, R0 ;  /* 0x0000000e0f006223 */ /* 0x020fc80000000000 */
[----:B--2---:R-:W-:Y:S01]  /*6dc0*/  @P5 FFMA R0, R17, R16, R0 ;  /* 0x0000001011005223 */ /* 0x004fe20000000000 */
[----:B---3--:R-:W-:-:S05]  /*6dd0*/  IMAD.WIDE R2, R3, 0x4, R4 ;  /* 0x0000000403027825 */ /* 0x008fca00078e0204 */
[----:B------:R-:W-:Y:S01]  /*6de0*/  STG.E desc[UR4][R2.64], R0 ;  /* 0x0000000002007986 */ /* 0x000fe2000c101904 */
[----:B------:R-:W-:Y:S05]  /*6df0*/  EXIT ;  /* 0x000000000000794d */ /* 0x000fea0003800000 */
.L_x_37:
        /* <DEDUP_REMOVED lines=16> */
.L_x_41:


//--------------------- .nv.shared._Z10function_dPKfPfii --------------------------
	.section	.nv.shared._Z10function_dPKfPfii,"aw",@nobits
	.sectionflags	@""
	.align	4
.nv.shared._Z10function_dPKfPfii:
	.zero		26624


//--------------------- .nv.shared.reserved.0     --------------------------
	.section	.nv.shared.reserved.0,"aw",@nobits
	.weak		__nv_reservedSMEM_offset_0_alias
	.size		__nv_reservedSMEM_offset_0_alias, 0, 64
	.other		__nv_reservedSMEM_offset_0_alias,@"STO_CUDA_RESERVED_SHARED STV_DEFAULT"
__nv_reservedSMEM_offset_0_alias:
	.zero		0
	.zero		64


//--------------------- .nv.shared._Z10function_cPKfPfii --------------------------
	.section	.nv.shared._Z10function_cPKfPfii,"aw",@nobits
	.sectionflags	@""
	.align	4
.nv.shared._Z10function_cPKfPfii:
	.zero		5120


//--------------------- .nv.shared._Z10function_bPKfPfii --------------------------
	.section	.nv.shared._Z10function_bPKfPfii,"aw",@nobits
	.sectionflags	@""
	.align	4
.nv.shared._Z10function_bPKfPfii:
	.zero		5120


//--------------------- .nv.constant0._Z10function_dPKfPfii --------------------------
	.section	.nv.constant0._Z10function_dPKfPfii,"a",@progbits
	.sectionflags	@""
	.align	4
.nv.constant0._Z10function_dPKfPfii:
	.zero		920


//--------------------- .nv.constant0._Z10function_cPKfPfii --------------------------
	.section	.nv.constant0._Z10function_cPKfPfii,"a",@progbits
	.sectionflags	@""
	.align	4
.nv.constant0._Z10function_cPKfPfii:
	.zero		920


//--------------------- .nv.constant0._Z10function_bPKfPfii --------------------------
	.section	.nv.constant0._Z10function_bPKfPfii,"a",@progbits
	.sectionflags	@""
	.align	4
.nv.constant0._Z10function_bPKfPfii:
	.zero		920


//--------------------- .nv.constant0._Z10function_aPKfPfii --------------------------
	.section	.nv.constant0._Z10function_aPKfPfii,"a",@progbits
	.sectionflags	@""
	.align	4
.nv.constant0._Z10function_aPKfPfii:
	.zero		920


//--------------------- SYMBOLS --------------------------

	.type		.nv.reservedSmem.offset0,@object
	.size		.nv.reservedSmem.offset0,0x4
	.type		.nv.reservedSmem.cap,@object
	.size		.nv.reservedSmem.cap,0x4
